	.target	sm_90a

	.elftype	@"ET_EXEC"


//--------------------- .note.nv.tkinfo           --------------------------
	.section	.note.nv.tkinfo,"",@"SHT_NOTE"
	.sectionflags	@"SHF_NOTE_NV_TKINFO"
	.tkinfo
        /*0018*/ 	.word	0x00000002
        /*0030*/ 	.string	""
        /*0030*/ 	.string	"ptxas"
        /*0030*/ 	.string	"Cuda compilation tools, release 13.0, V13.0.88"
        /*0030*/ 	.string	"Build cuda_13.0.r13.0/compiler.36424714_0"
        /*0030*/ 	.string	"-arch sm_90a -m 64 "



//--------------------- .note.nv.cuinfo           --------------------------
	.section	.note.nv.cuinfo,"",@"SHT_NOTE"
	.sectionflags	@"SHF_NOTE_NV_CUINFO"
        /*0018*/ 	.short	0x0002
        /*001a*/ 	.short	0x005a
        /*001c*/ 	.short	0x0082
	.zero		2


//--------------------- .nv.info                  --------------------------
	.section	.nv.info,"",@"SHT_CUDA_INFO"
	.align	4


	//----- nvinfo : EIATTR_REGCOUNT
	.align		4
        /*0000*/ 	.byte	0x04, 0x2f
        /*0002*/ 	.short	(.L_12 - .L_11)
	.align		4
.L_11:
        /*0004*/ 	.word	index@(_ZN7cutlass13device_kernelINS_4gemm6kernel13GemmUniversalIN4cute5tupleIJiiiiEEENS1_10collective13CollectiveMmaINS1_43MainloopSm90TmaGmmaWarpSpecializedSparseFP8ILi25ENS5_IJNS4_1CILi1EEESB_SB_EEENS1_35KernelTmaWarpSpecializedCooperativeEEENS5_IJNSA_ILi128EEENSA_ILi64EEESG_EEENS_12float_e4m3_tENS5_IJNS4_6LayoutINS5_IJiNS5_IJNSA_ILi2EEEiEEEiEEENS5_IJlNS5_IJSB_SK_EEElEEEEENSJ_INS5_IJNS5_IJSG_iEEESQ_iEEENS5_IJNS5_IJSG_NSA_ILi4096EEEEEENS5_IJSB_lEEElEEEEEEEESI_NS5_IJlSB_lEEENS4_8TiledMMAINS4_8MMA_AtomIJNS4_4SM904GMMA6SPARSE31GMMA_64x64x64_F32E4M3E4M3_SS_TNILNS12_7ScaleInE1ELS15_1ELNS12_9SparseSelE0EEEEEENSJ_INS5_IJSK_SB_SB_EEENS5_IJSB_NSA_ILi0EEES1A_EEEEENS5_IJNS4_10UnderscoreES1D_S1D_EEEEENS4_13SM90_TMA_LOADENS4_14ComposedLayoutINS4_7SwizzleILi1ELi4ELi3EEENS4_25smem_sparse_ptr_flag_bitsILi2ELi8EEENSJ_INS5_IJNS5_IJSB_NSA_ILi8EEEEEENS5_IJSK_NSA_ILi32EEEEEEEEENS5_IJNS5_IJS1A_SG_EEESN_EEEEEEEvNS4_8identityES1G_NS1H_INS1I_ILi2ELi4ELi3EEENS4_18smem_ptr_flag_bitsILi8EEENSJ_INS5_IJS1M_SG_EEENS5_IJSG_SB_EEEEEEEvS1V_EENS_8epilogue10collective6detail29Sm90TmaWarpSpecializedAdapterINS25_15DefaultEpilogueIfNS5_IJSB_llEEES29_NS24_6thread17LinearCombinationIfLi1EffLNS2A_9ScaleType4KindE0ELNS_15FloatRoundStyleE2EfEENS1_15EpilogueDefaultEEEEEvvEEEEvNT_6ParamsE)
        /*0008*/ 	.word	0x000000a8


	//----- nvinfo : EIATTR_FRAME_SIZE
	.align		4
.L_12:
        /*000c*/ 	.byte	0x04, 0x11
        /*000e*/ 	.short	(.L_14 - .L_13)
	.align		4
.L_13:
        /*0010*/ 	.word	index@(_ZN7cutlass13device_kernelINS_4gemm6kernel13GemmUniversalIN4cute5tupleIJiiiiEEENS1_10collective13CollectiveMmaINS1_43MainloopSm90TmaGmmaWarpSpecializedSparseFP8ILi25ENS5_IJNS4_1CILi1EEESB_SB_EEENS1_35KernelTmaWarpSpecializedCooperativeEEENS5_IJNSA_ILi128EEENSA_ILi64EEESG_EEENS_12float_e4m3_tENS5_IJNS4_6LayoutINS5_IJiNS5_IJNSA_ILi2EEEiEEEiEEENS5_IJlNS5_IJSB_SK_EEElEEEEENSJ_INS5_IJNS5_IJSG_iEEESQ_iEEENS5_IJNS5_IJSG_NSA_ILi4096EEEEEENS5_IJSB_lEEElEEEEEEEESI_NS5_IJlSB_lEEENS4_8TiledMMAINS4_8MMA_AtomIJNS4_4SM904GMMA6SPARSE31GMMA_64x64x64_F32E4M3E4M3_SS_TNILNS12_7ScaleInE1ELS15_1ELNS12_9SparseSelE0EEEEEENSJ_INS5_IJSK_SB_SB_EEENS5_IJSB_NSA_ILi0EEES1A_EEEEENS5_IJNS4_10UnderscoreES1D_S1D_EEEEENS4_13SM90_TMA_LOADENS4_14ComposedLayoutINS4_7SwizzleILi1ELi4ELi3EEENS4_25smem_sparse_ptr_flag_bitsILi2ELi8EEENSJ_INS5_IJNS5_IJSB_NSA_ILi8EEEEEENS5_IJSK_NSA_ILi32EEEEEEEEENS5_IJNS5_IJS1A_SG_EEESN_EEEEEEEvNS4_8identityES1G_NS1H_INS1I_ILi2ELi4ELi3EEENS4_18smem_ptr_flag_bitsILi8EEENSJ_INS5_IJS1M_SG_EEENS5_IJSG_SB_EEEEEEEvS1V_EENS_8epilogue10collective6detail29Sm90TmaWarpSpecializedAdapterINS25_15DefaultEpilogueIfNS5_IJSB_llEEES29_NS24_6thread17LinearCombinationIfLi1EffLNS2A_9ScaleType4KindE0ELNS_15FloatRoundStyleE2EfEENS1_15EpilogueDefaultEEEEEvvEEEEvNT_6ParamsE)
        /*0014*/ 	.word	0x00000000


	//----- nvinfo : EIATTR_MIN_STACK_SIZE
	.align		4
.L_14:
        /*0018*/ 	.byte	0x04, 0x12
        /*001a*/ 	.short	(.L_16 - .L_15)
	.align		4
.L_15:
        /*001c*/ 	.word	index@(_ZN7cutlass13device_kernelINS_4gemm6kernel13GemmUniversalIN4cute5tupleIJiiiiEEENS1_10collective13CollectiveMmaINS1_43MainloopSm90TmaGmmaWarpSpecializedSparseFP8ILi25ENS5_IJNS4_1CILi1EEESB_SB_EEENS1_35KernelTmaWarpSpecializedCooperativeEEENS5_IJNSA_ILi128EEENSA_ILi64EEESG_EEENS_12float_e4m3_tENS5_IJNS4_6LayoutINS5_IJiNS5_IJNSA_ILi2EEEiEEEiEEENS5_IJlNS5_IJSB_SK_EEElEEEEENSJ_INS5_IJNS5_IJSG_iEEESQ_iEEENS5_IJNS5_IJSG_NSA_ILi4096EEEEEENS5_IJSB_lEEElEEEEEEEESI_NS5_IJlSB_lEEENS4_8TiledMMAINS4_8MMA_AtomIJNS4_4SM904GMMA6SPARSE31GMMA_64x64x64_F32E4M3E4M3_SS_TNILNS12_7ScaleInE1ELS15_1ELNS12_9SparseSelE0EEEEEENSJ_INS5_IJSK_SB_SB_EEENS5_IJSB_NSA_ILi0EEES1A_EEEEENS5_IJNS4_10UnderscoreES1D_S1D_EEEEENS4_13SM90_TMA_LOADENS4_14ComposedLayoutINS4_7SwizzleILi1ELi4ELi3EEENS4_25smem_sparse_ptr_flag_bitsILi2ELi8EEENSJ_INS5_IJNS5_IJSB_NSA_ILi8EEEEEENS5_IJSK_NSA_ILi32EEEEEEEEENS5_IJNS5_IJS1A_SG_EEESN_EEEEEEEvNS4_8identityES1G_NS1H_INS1I_ILi2ELi4ELi3EEENS4_18smem_ptr_flag_bitsILi8EEENSJ_INS5_IJS1M_SG_EEENS5_IJSG_SB_EEEEEEEvS1V_EENS_8epilogue10collective6detail29Sm90TmaWarpSpecializedAdapterINS25_15DefaultEpilogueIfNS5_IJSB_llEEES29_NS24_6thread17LinearCombinationIfLi1EffLNS2A_9ScaleType4KindE0ELNS_15FloatRoundStyleE2EfEENS1_15EpilogueDefaultEEEEEvvEEEEvNT_6ParamsE)
        /*0020*/ 	.word	0x00000000
.L_16:


//--------------------- .nv.compat                --------------------------
	.section	.nv.compat,"",@"SHT_CUDA_COMPAT_INFO"
	.align	4
        /*0000*/ 	.byte	0x02, 0x09, 0x01, 0x00, 0x02, 0x02, 0x04, 0x00, 0x02, 0x05, 0x05, 0x00, 0x03, 0x07, 0x01, 0x01
        /*0010*/ 	.byte	0x02, 0x03, 0x01, 0x00, 0x02, 0x06, 0x01, 0x00, 0x04, 0x0b, 0x08, 0x00, 0x00, 0x00, 0x00, 0x00
        /*0020*/ 	.byte	0x00, 0x00, 0x00, 0x00


//--------------------- .nv.info._ZN7cutlass13device_kernelINS_4gemm6kernel13GemmUniversalIN4cute5tupleIJiiiiEEENS1_10collective13CollectiveMmaINS1_43MainloopSm90TmaGmmaWarpSpecializedSparseFP8ILi25ENS5_IJNS4_1CILi1EEESB_SB_EEENS1_35KernelTmaWarpSpecializedCooperativeEEENS5_IJNSA_ILi128EEENSA_ILi64EEESG_EEENS_12float_e4m3_tENS5_IJNS4_6LayoutINS5_IJiNS5_IJNSA_ILi2EEEiEEEiEEENS5_IJlNS5_IJSB_SK_EEElEEEEENSJ_INS5_IJNS5_IJSG_iEEESQ_iEEENS5_IJNS5_IJSG_NSA_ILi4096EEEEEENS5_IJSB_lEEElEEEEEEEESI_NS5_IJlSB_lEEENS4_8TiledMMAINS4_8MMA_AtomIJNS4_4SM904GMMA6SPARSE31GMMA_64x64x64_F32E4M3E4M3_SS_TNILNS12_7ScaleInE1ELS15_1ELNS12_9SparseSelE0EEEEEENSJ_INS5_IJSK_SB_SB_EEENS5_IJSB_NSA_ILi0EEES1A_EEEEENS5_IJNS4_10UnderscoreES1D_S1D_EEEEENS4_13SM90_TMA_LOADENS4_14ComposedLayoutINS4_7SwizzleILi1ELi4ELi3EEENS4_25smem_sparse_ptr_flag_bitsILi2ELi8EEENSJ_INS5_IJNS5_IJSB_NSA_ILi8EEEEEENS5_IJSK_NSA_ILi32EEEEEEEEENS5_IJNS5_IJS1A_SG_EEESN_EEEEEEEvNS4_8identityES1G_NS1H_INS1I_ILi2ELi4ELi3EEENS4_18smem_ptr_flag_bitsILi8EEENSJ_INS5_IJS1M_SG_EEENS5_IJSG_SB_EEEEEEEvS1V_EENS_8epilogue10collective6detail29Sm90TmaWarpSpecializedAdapterINS25_15DefaultEpilogueIfNS5_IJSB_llEEES29_NS24_6thread17LinearCombinationIfLi1EffLNS2A_9ScaleType4KindE0ELNS_15FloatRoundStyleE2EfEENS1_15EpilogueDefaultEEEEEvvEEEEvNT_6ParamsE --------------------------
	.section	.nv.info._ZN7cutlass13device_kernelINS_4gemm6kernel13GemmUniversalIN4cute5tupleIJiiiiEEENS1_10collective13CollectiveMmaINS1_43MainloopSm90TmaGmmaWarpSpecializedSparseFP8ILi25ENS5_IJNS4_1CILi1EEESB_SB_EEENS1_35KernelTmaWarpSpecializedCooperativeEEENS5_IJNSA_ILi128EEENSA_ILi64EEESG_EEENS_12float_e4m3_tENS5_IJNS4_6LayoutINS5_IJiNS5_IJNSA_ILi2EEEiEEEiEEENS5_IJlNS5_IJSB_SK_EEElEEEEENSJ_INS5_IJNS5_IJSG_iEEESQ_iEEENS5_IJNS5_IJSG_NSA_ILi4096EEEEEENS5_IJSB_lEEElEEEEEEEESI_NS5_IJlSB_lEEENS4_8TiledMMAINS4_8MMA_AtomIJNS4_4SM904GMMA6SPARSE31GMMA_64x64x64_F32E4M3E4M3_SS_TNILNS12_7ScaleInE1ELS15_1ELNS12_9SparseSelE0EEEEEENSJ_INS5_IJSK_SB_SB_EEENS5_IJSB_NSA_ILi0EEES1A_EEEEENS5_IJNS4_10UnderscoreES1D_S1D_EEEEENS4_13SM90_TMA_LOADENS4_14ComposedLayoutINS4_7SwizzleILi1ELi4ELi3EEENS4_25smem_sparse_ptr_flag_bitsILi2ELi8EEENSJ_INS5_IJNS5_IJSB_NSA_ILi8EEEEEENS5_IJSK_NSA_ILi32EEEEEEEEENS5_IJNS5_IJS1A_SG_EEESN_EEEEEEEvNS4_8identityES1G_NS1H_INS1I_ILi2ELi4ELi3EEENS4_18smem_ptr_flag_bitsILi8EEENSJ_INS5_IJS1M_SG_EEENS5_IJSG_SB_EEEEEEEvS1V_EENS_8epilogue10collective6detail29Sm90TmaWarpSpecializedAdapterINS25_15DefaultEpilogueIfNS5_IJSB_llEEES29_NS24_6thread17LinearCombinationIfLi1EffLNS2A_9ScaleType4KindE0ELNS_15FloatRoundStyleE2EfEENS1_15EpilogueDefaultEEEEEvvEEEEvNT_6ParamsE,"",@"SHT_CUDA_INFO"
	.sectionflags	@""
	.align	4


	//----- nvinfo : EIATTR_CUDA_API_VERSION
	.align		4
        /*0000*/ 	.byte	0x04, 0x37
        /*0002*/ 	.short	(.L_18 - .L_17)
.L_17:
        /*0004*/ 	.word	0x00000082


	//----- nvinfo : EIATTR_KPARAM_INFO
	.align		4
.L_18:
        /*0008*/ 	.byte	0x04, 0x17
        /*000a*/ 	.short	(.L_20 - .L_19)
.L_19:
        /*000c*/ 	.word	0x00000000
        /*0010*/ 	.short	0x0000
        /*0012*/ 	.short	0x0070
        /*0014*/ 	.byte	0x00, 0xf0, 0x01, 0x14


	//----- nvinfo : EIATTR_SPARSE_MMA_MASK
	.align		4
.L_20:
        /*0018*/ 	.byte	0x03, 0x50
        /*001a*/ 	.short	0x0001


	//----- nvinfo : EIATTR_MAXREG_COUNT
	.align		4
        /*001c*/ 	.byte	0x03, 0x1b
        /*001e*/ 	.short	0x00a8


	//----- nvinfo : EIATTR_NUM_BARRIERS
	.align		4
        /*0020*/ 	.byte	0x02, 0x4c
        /*0022*/ 	.byte	0x01
	.zero		1


	//----- nvinfo : EIATTR_MERCURY_ISA_VERSION
	.align		4
        /*0024*/ 	.byte	0x03, 0x5f
        /*0026*/ 	.short	0x0101


	//----- nvinfo : EIATTR_INT_WARP_WIDE_INSTR_OFFSETS
	.align		4
        /*0028*/ 	.byte	0x04, 0x31
        /*002a*/ 	.short	(.L_22 - .L_21)


	//   ....[0]....
.L_21:
        /*002c*/ 	.word	0x000006a0


	//   ....[1]....
        /*0030*/ 	.word	0x000006b0


	//   ....[2]....
        /*0034*/ 	.word	0x000007d0


	//----- nvinfo : EIATTR_COOP_GROUP_MASK_REGIDS
	.align		4
.L_22:
        /*0038*/ 	.byte	0x04, 0x29
        /*003a*/ 	.short	(.L_24 - .L_23)


	//   ....[0]....
.L_23:
        /*003c*/ 	.word	0xffffffff


	//   ....[1]....
        /*0040*/ 	.word	0xffffffff


	//   ....[2]....
        /*0044*/ 	.word	0xffffffff


	//   ....[3]....
        /*0048*/ 	.word	0xffffffff


	//   ....[4]....
        /*004c*/ 	.word	0xffffffff


	//----- nvinfo : EIATTR_COOP_GROUP_INSTR_OFFSETS
	.align		4
.L_24:
        /*0050*/ 	.byte	0x04, 0x28
        /*0052*/ 	.short	(.L_26 - .L_25)


	//   ....[0]....
.L_25:
        /*0054*/ 	.word	0x00000060


	//   ....[1]....
        /*0058*/ 	.word	0x00000070


	//   ....[2]....
        /*005c*/ 	.word	0x00000160


	//   ....[3]....
        /*0060*/ 	.word	0x000005c0


	//   ....[4]....
        /*0064*/ 	.word	0x00001530


	//----- nvinfo : EIATTR_REG_RECONFIG
	.align		4
.L_26:
        /*0068*/ 	.byte	0x01, 0x54
	.zero		2


	//----- nvinfo : EIATTR_MBARRIER_INSTR_OFFSETS
	.align		4
        /*006c*/ 	.byte	0x04, 0x39
        /*006e*/ 	.short	(.L_28 - .L_27)


	//   ....[0]....
.L_27:
        /*0070*/ 	.word	0x00000280
        /*0074*/ 	.word	0x000000ff
        /*0078*/ 	.word	0x00000000
        /*007c*/ 	.short	0x0100
        /*007e*/ 	.byte	0x08
	.zero		1


	//   ....[1]....
        /*0080*/ 	.word	0x00000290
        /*0084*/ 	.word	0x000000ff
        /*0088*/ 	.word	0x000000c8
        /*008c*/ 	.short	0x0100
        /*008e*/ 	.byte	0x08
	.zero		1


	//   ....[2]....
        /*0090*/ 	.word	0x000002a0
        /*0094*/ 	.word	0x000000ff
        /*0098*/ 	.word	0x00000008
        /*009c*/ 	.short	0x0100
        /*009e*/ 	.byte	0x08
	.zero		1


	//   ....[3]....
        /*00a0*/ 	.word	0x000002b0
        /*00a4*/ 	.word	0x000000ff
        /*00a8*/ 	.word	0x000000d0
        /*00ac*/ 	.short	0x0100
        /*00ae*/ 	.byte	0x08
	.zero		1


	//   ....[4]....
        /*00b0*/ 	.word	0x000002c0
        /*00b4*/ 	.word	0x000000ff
        /*00b8*/ 	.word	0x00000010
        /*00bc*/ 	.short	0x0100
        /*00be*/ 	.byte	0x08
	.zero		1


	//   ....[5]....
        /*00c0*/ 	.word	0x000002d0
        /*00c4*/ 	.word	0x000000ff
        /*00c8*/ 	.word	0x000000d8
        /*00cc*/ 	.short	0x0100
        /*00ce*/ 	.byte	0x08
	.zero		1


	//   ....[6]....
        /*00d0*/ 	.word	0x000002e0
        /*00d4*/ 	.word	0x000000ff
        /*00d8*/ 	.word	0x00000018
        /*00dc*/ 	.short	0x0100
        /*00de*/ 	.byte	0x08
	.zero		1


	//   ....[7]....
        /*00e0*/ 	.word	0x000002f0
        /*00e4*/ 	.word	0x000000ff
        /*00e8*/ 	.word	0x000000e0
        /*00ec*/ 	.short	0x0100
        /*00ee*/ 	.byte	0x08
	.zero		1


	//   ....[8]....
        /*00f0*/ 	.word	0x00000300
        /*00f4*/ 	.word	0x000000ff
        /*00f8*/ 	.word	0x00000020
        /*00fc*/ 	.short	0x0100
        /*00fe*/ 	.byte	0x08
	.zero		1


	//   ....[9]....
        /*0100*/ 	.word	0x00000310
        /*0104*/ 	.word	0x000000ff
        /*0108*/ 	.word	0x000000e8
        /*010c*/ 	.short	0x0100
        /*010e*/ 	.byte	0x08
	.zero		1


	//   ....[10]....
        /*0110*/ 	.word	0x00000320
        /*0114*/ 	.word	0x000000ff
        /*0118*/ 	.word	0x00000028
        /*011c*/ 	.short	0x0100
        /*011e*/ 	.byte	0x08
	.zero		1


	//   ....[11]....
        /*0120*/ 	.word	0x00000330
        /*0124*/ 	.word	0x000000ff
        /*0128*/ 	.word	0x000000f0
        /*012c*/ 	.short	0x0100
        /*012e*/ 	.byte	0x08
	.zero		1


	//   ....[12]....
        /*0130*/ 	.word	0x00000340
        /*0134*/ 	.word	0x000000ff
        /*0138*/ 	.word	0x00000030
        /*013c*/ 	.short	0x0100
        /*013e*/ 	.byte	0x08
	.zero		1


	//   ....[13]....
        /*0140*/ 	.word	0x00000350
        /*0144*/ 	.word	0x000000ff
        /*0148*/ 	.word	0x000000f8
        /*014c*/ 	.short	0x0100
        /*014e*/ 	.byte	0x08
	.zero		1


	//   ....[14]....
        /*0150*/ 	.word	0x00000360
        /*0154*/ 	.word	0x000000ff
        /*0158*/ 	.word	0x00000038
        /*015c*/ 	.short	0x0100
        /*015e*/ 	.byte	0x08
	.zero		1


	//   ....[15]....
        /*0160*/ 	.word	0x00000370
        /*0164*/ 	.word	0x000000ff
        /*0168*/ 	.word	0x00000100
        /*016c*/ 	.short	0x0100
        /*016e*/ 	.byte	0x08
	.zero		1


	//   ....[16]....
        /*0170*/ 	.word	0x00000380
        /*0174*/ 	.word	0x000000ff
        /*0178*/ 	.word	0x00000040
        /*017c*/ 	.short	0x0100
        /*017e*/ 	.byte	0x08
	.zero		1


	//   ....[17]....
        /*0180*/ 	.word	0x00000390
        /*0184*/ 	.word	0x000000ff
        /*0188*/ 	.word	0x00000108
        /*018c*/ 	.short	0x0100
        /*018e*/ 	.byte	0x08
	.zero		1


	//   ....[18]....
        /*0190*/ 	.word	0x000003a0
        /*0194*/ 	.word	0x000000ff
        /*0198*/ 	.word	0x00000048
        /*019c*/ 	.short	0x0100
        /*019e*/ 	.byte	0x08
	.zero		1


	//   ....[19]....
        /*01a0*/ 	.word	0x000003b0
        /*01a4*/ 	.word	0x000000ff
        /*01a8*/ 	.word	0x00000110
        /*01ac*/ 	.short	0x0100
        /*01ae*/ 	.byte	0x08
	.zero		1


	//   ....[20]....
        /*01b0*/ 	.word	0x000003c0
        /*01b4*/ 	.word	0x000000ff
        /*01b8*/ 	.word	0x00000050
        /*01bc*/ 	.short	0x0100
        /*01be*/ 	.byte	0x08
	.zero		1


	//   ....[21]....
        /*01c0*/ 	.word	0x000003d0
        /*01c4*/ 	.word	0x000000ff
        /*01c8*/ 	.word	0x00000118
        /*01cc*/ 	.short	0x0100
        /*01ce*/ 	.byte	0x08
	.zero		1


	//   ....[22]....
        /*01d0*/ 	.word	0x000003e0
        /*01d4*/ 	.word	0x000000ff
        /*01d8*/ 	.word	0x00000058
        /*01dc*/ 	.short	0x0100
        /*01de*/ 	.byte	0x08
	.zero		1


	//   ....[23]....
        /*01e0*/ 	.word	0x000003f0
        /*01e4*/ 	.word	0x000000ff
        /*01e8*/ 	.word	0x00000120
        /*01ec*/ 	.short	0x0100
        /*01ee*/ 	.byte	0x08
	.zero		1


	//   ....[24]....
        /*01f0*/ 	.word	0x00000400
        /*01f4*/ 	.word	0x000000ff
        /*01f8*/ 	.word	0x00000060
        /*01fc*/ 	.short	0x0100
        /*01fe*/ 	.byte	0x08
	.zero		1


	//   ....[25]....
        /*0200*/ 	.word	0x00000410
        /*0204*/ 	.word	0x000000ff
        /*0208*/ 	.word	0x00000128
        /*020c*/ 	.short	0x0100
        /*020e*/ 	.byte	0x08
	.zero		1


	//   ....[26]....
        /*0210*/ 	.word	0x00000420
        /*0214*/ 	.word	0x000000ff
        /*0218*/ 	.word	0x00000068
        /*021c*/ 	.short	0x0100
        /*021e*/ 	.byte	0x08
	.zero		1


	//   ....[27]....
        /*0220*/ 	.word	0x00000430
        /*0224*/ 	.word	0x000000ff
        /*0228*/ 	.word	0x00000130
        /*022c*/ 	.short	0x0100
        /*022e*/ 	.byte	0x08
	.zero		1


	//   ....[28]....
        /*0230*/ 	.word	0x00000440
        /*0234*/ 	.word	0x000000ff
        /*0238*/ 	.word	0x00000070
        /*023c*/ 	.short	0x0100
        /*023e*/ 	.byte	0x08
	.zero		1


	//   ....[29]....
        /*0240*/ 	.word	0x00000450
        /*0244*/ 	.word	0x000000ff
        /*0248*/ 	.word	0x00000138
        /*024c*/ 	.short	0x0100
        /*024e*/ 	.byte	0x08
	.zero		1


	//   ....[30]....
        /*0250*/ 	.word	0x00000460
        /*0254*/ 	.word	0x000000ff
        /*0258*/ 	.word	0x00000078
        /*025c*/ 	.short	0x0100
        /*025e*/ 	.byte	0x08
	.zero		1


	//   ....[31]....
        /*0260*/ 	.word	0x00000470
        /*0264*/ 	.word	0x000000ff
        /*0268*/ 	.word	0x00000140
        /*026c*/ 	.short	0x0100
        /*026e*/ 	.byte	0x08
	.zero		1


	//   ....[32]....
        /*0270*/ 	.word	0x00000480
        /*0274*/ 	.word	0x000000ff
        /*0278*/ 	.word	0x00000080
        /*027c*/ 	.short	0x0100
        /*027e*/ 	.byte	0x08
	.zero		1


	//   ....[33]....
        /*0280*/ 	.word	0x00000490
        /*0284*/ 	.word	0x000000ff
        /*0288*/ 	.word	0x00000148
        /*028c*/ 	.short	0x0100
        /*028e*/ 	.byte	0x08
	.zero		1


	//   ....[34]....
        /*0290*/ 	.word	0x000004a0
        /*0294*/ 	.word	0x000000ff
        /*0298*/ 	.word	0x00000088
        /*029c*/ 	.short	0x0100
        /*029e*/ 	.byte	0x08
	.zero		1


	//   ....[35]....
        /*02a0*/ 	.word	0x000004b0
        /*02a4*/ 	.word	0x000000ff
        /*02a8*/ 	.word	0x00000150
        /*02ac*/ 	.short	0x0100
        /*02ae*/ 	.byte	0x08
	.zero		1


	//   ....[36]....
        /*02b0*/ 	.word	0x000004c0
        /*02b4*/ 	.word	0x000000ff
        /*02b8*/ 	.word	0x00000090
        /*02bc*/ 	.short	0x0100
        /*02be*/ 	.byte	0x08
	.zero		1


	//   ....[37]....
        /*02c0*/ 	.word	0x000004d0
        /*02c4*/ 	.word	0x000000ff
        /*02c8*/ 	.word	0x00000158
        /*02cc*/ 	.short	0x0100
        /*02ce*/ 	.byte	0x08
	.zero		1


	//   ....[38]....
        /*02d0*/ 	.word	0x000004e0
        /*02d4*/ 	.word	0x000000ff
        /*02d8*/ 	.word	0x00000098
        /*02dc*/ 	.short	0x0100
        /*02de*/ 	.byte	0x08
	.zero		1


	//   ....[39]....
        /*02e0*/ 	.word	0x000004f0
        /*02e4*/ 	.word	0x000000ff
        /*02e8*/ 	.word	0x00000160
        /*02ec*/ 	.short	0x0100
        /*02ee*/ 	.byte	0x08
	.zero		1


	//   ....[40]....
        /*02f0*/ 	.word	0x00000500
        /*02f4*/ 	.word	0x000000ff
        /*02f8*/ 	.word	0x000000a0
        /*02fc*/ 	.short	0x0100
        /*02fe*/ 	.byte	0x08
	.zero		1


	//   ....[41]....
        /*0300*/ 	.word	0x00000510
        /*0304*/ 	.word	0x000000ff
        /*0308*/ 	.word	0x00000168
        /*030c*/ 	.short	0x0100
        /*030e*/ 	.byte	0x08
	.zero		1


	//   ....[42]....
        /*0310*/ 	.word	0x00000520
        /*0314*/ 	.word	0x000000ff
        /*0318*/ 	.word	0x000000a8
        /*031c*/ 	.short	0x0100
        /*031e*/ 	.byte	0x08
	.zero		1


	//   ....[43]....
        /*0320*/ 	.word	0x00000530
        /*0324*/ 	.word	0x000000ff
        /*0328*/ 	.word	0x00000170
        /*032c*/ 	.short	0x0100
        /*032e*/ 	.byte	0x08
	.zero		1


	//   ....[44]....
        /*0330*/ 	.word	0x00000540
        /*0334*/ 	.word	0x000000ff
        /*0338*/ 	.word	0x000000b0
        /*033c*/ 	.short	0x0100
        /*033e*/ 	.byte	0x08
	.zero		1


	//   ....[45]....
        /*0340*/ 	.word	0x00000550
        /*0344*/ 	.word	0x000000ff
        /*0348*/ 	.word	0x00000178
        /*034c*/ 	.short	0x0100
        /*034e*/ 	.byte	0x08
	.zero		1


	//   ....[46]....
        /*0350*/ 	.word	0x00000560
        /*0354*/ 	.word	0x000000ff
        /*0358*/ 	.word	0x000000b8
        /*035c*/ 	.short	0x0100
        /*035e*/ 	.byte	0x08
	.zero		1


	//   ....[47]....
        /*0360*/ 	.word	0x00000570
        /*0364*/ 	.word	0x000000ff
        /*0368*/ 	.word	0x00000180
        /*036c*/ 	.short	0x0100
        /*036e*/ 	.byte	0x08
	.zero		1


	//   ....[48]....
        /*0370*/ 	.word	0x00000580
        /*0374*/ 	.word	0x000000ff
        /*0378*/ 	.word	0x000000c0
        /*037c*/ 	.short	0x0100
        /*037e*/ 	.byte	0x08
	.zero		1


	//   ....[49]....
        /*0380*/ 	.word	0x00000590
        /*0384*/ 	.word	0x000000ff
        /*0388*/ 	.word	0x00000188
        /*038c*/ 	.short	0x0100
        /*038e*/ 	.byte	0x08
	.zero		1


	//   ....[50]....
        /*0390*/ 	.word	0x00000840
        /*0394*/ 	.word	0x000000ff
        /*0398*/ 	.word	0x000001a0
        /*039c*/ 	.short	0x0100
        /*039e*/ 	.byte	0x08
	.zero		1


	//   ....[51]....
        /*03a0*/ 	.word	0x000008b0
        /*03a4*/ 	.word	0x000000ff
        /*03a8*/ 	.word	0x000001a8
        /*03ac*/ 	.short	0x0100
        /*03ae*/ 	.byte	0x08
	.zero		1


	//   ....[52]....
        /*03b0*/ 	.word	0x000019f0
        /*03b4*/ 	.word	0x000000ff
        /*03b8*/ 	.word	0x00000000
        /*03bc*/ 	.short	0x010a
        /*03be*/ 	.byte	0x08
	.zero		1


	//   ....[53]....
        /*03c0*/ 	.word	0x00001a50
        /*03c4*/ 	.word	0x000000ff
        /*03c8*/ 	.word	0x00000000
        /*03cc*/ 	.short	0x010a
        /*03ce*/ 	.byte	0x08
	.zero		1


	//   ....[54]....
        /*03d0*/ 	.word	0x00001e30
        /*03d4*/ 	.word	0x0000004a
        /*03d8*/ 	.word	0x00000000
        /*03dc*/ 	.short	0x0101
        /*03de*/ 	.byte	0x3f
	.zero		1


	//   ....[55]....
        /*03e0*/ 	.word	0x00005850
        /*03e4*/ 	.word	0x00000014
        /*03e8*/ 	.word	0x000000c8
        /*03ec*/ 	.short	0x010a
        /*03ee*/ 	.byte	0x3f
	.zero		1


	//   ....[56]....
        /*03f0*/ 	.word	0x00005c80
        /*03f4*/ 	.word	0x00000007
        /*03f8*/ 	.word	0x000001a8
        /*03fc*/ 	.short	0x0101
        /*03fe*/ 	.byte	0x3f
	.zero		1


	//   ....[57]....
        /*0400*/ 	.word	0x000063a0
        /*0404*/ 	.word	0x00000005
        /*0408*/ 	.word	0x00000000
        /*040c*/ 	.short	0x010a
        /*040e*/ 	.byte	0x3f
	.zero		1


	//   ....[58]....
        /*0410*/ 	.word	0x00006420
        /*0414*/ 	.word	0x00000007
        /*0418*/ 	.word	0x00000000
        /*041c*/ 	.short	0x010a
        /*041e*/ 	.byte	0x3f
	.zero		1


	//   ....[59]....
        /*0420*/ 	.word	0x000064b0
        /*0424*/ 	.word	0x00000006
        /*0428*/ 	.word	0x00000000
        /*042c*/ 	.short	0x010a
        /*042e*/ 	.byte	0x3f
	.zero		1


	//   ....[60]....
        /*0430*/ 	.word	0x00006540
        /*0434*/ 	.word	0x00000009
        /*0438*/ 	.word	0x00000000
        /*043c*/ 	.short	0x010a
        /*043e*/ 	.byte	0x3f
	.zero		1


	//   ....[61]....
        /*0440*/ 	.word	0x000065d0
        /*0444*/ 	.word	0x00000006
        /*0448*/ 	.word	0x00000000
        /*044c*/ 	.short	0x010a
        /*044e*/ 	.byte	0x3f
	.zero		1


	//   ....[62]....
        /*0450*/ 	.word	0x00006660
        /*0454*/ 	.word	0x00000009
        /*0458*/ 	.word	0x00000000
        /*045c*/ 	.short	0x010a
        /*045e*/ 	.byte	0x3f
	.zero		1


	//   ....[63]....
        /*0460*/ 	.word	0x000066f0
        /*0464*/ 	.word	0x00000006
        /*0468*/ 	.word	0x00000000
        /*046c*/ 	.short	0x010a
        /*046e*/ 	.byte	0x3f
	.zero		1


	//   ....[64]....
        /*0470*/ 	.word	0x00006780
        /*0474*/ 	.word	0x00000009
        /*0478*/ 	.word	0x00000000
        /*047c*/ 	.short	0x010a
        /*047e*/ 	.byte	0x3f
	.zero		1


	//   ....[65]....
        /*0480*/ 	.word	0x00006810
        /*0484*/ 	.word	0x00000006
        /*0488*/ 	.word	0x00000000
        /*048c*/ 	.short	0x010a
        /*048e*/ 	.byte	0x3f
	.zero		1


	//   ....[66]....
        /*0490*/ 	.word	0x000068a0
        /*0494*/ 	.word	0x00000009
        /*0498*/ 	.word	0x00000000
        /*049c*/ 	.short	0x010a
        /*049e*/ 	.byte	0x3f
	.zero		1


	//   ....[67]....
        /*04a0*/ 	.word	0x00006930
        /*04a4*/ 	.word	0x00000006
        /*04a8*/ 	.word	0x00000000
        /*04ac*/ 	.short	0x010a
        /*04ae*/ 	.byte	0x3f
	.zero		1


	//   ....[68]....
        /*04b0*/ 	.word	0x000069c0
        /*04b4*/ 	.word	0x00000009
        /*04b8*/ 	.word	0x00000000
        /*04bc*/ 	.short	0x010a
        /*04be*/ 	.byte	0x3f
	.zero		1


	//   ....[69]....
        /*04c0*/ 	.word	0x00006a50
        /*04c4*/ 	.word	0x00000006
        /*04c8*/ 	.word	0x00000000
        /*04cc*/ 	.short	0x010a
        /*04ce*/ 	.byte	0x3f
	.zero		1


	//   ....[70]....
        /*04d0*/ 	.word	0x00006ae0
        /*04d4*/ 	.word	0x00000009
        /*04d8*/ 	.word	0x00000000
        /*04dc*/ 	.short	0x010a
        /*04de*/ 	.byte	0x3f
	.zero		1


	//   ....[71]....
        /*04e0*/ 	.word	0x00006b70
        /*04e4*/ 	.word	0x00000006
        /*04e8*/ 	.word	0x00000000
        /*04ec*/ 	.short	0x010a
        /*04ee*/ 	.byte	0x3f
	.zero		1


	//   ....[72]....
        /*04f0*/ 	.word	0x00006c00
        /*04f4*/ 	.word	0x00000009
        /*04f8*/ 	.word	0x00000000
        /*04fc*/ 	.short	0x010a
        /*04fe*/ 	.byte	0x3f
	.zero		1


	//   ....[73]....
        /*0500*/ 	.word	0x00006c90
        /*0504*/ 	.word	0x00000006
        /*0508*/ 	.word	0x00000000
        /*050c*/ 	.short	0x010a
        /*050e*/ 	.byte	0x3f
	.zero		1


	//   ....[74]....
        /*0510*/ 	.word	0x00006d20
        /*0514*/ 	.word	0x00000009
        /*0518*/ 	.word	0x00000000
        /*051c*/ 	.short	0x010a
        /*051e*/ 	.byte	0x3f
	.zero		1


	//   ....[75]....
        /*0520*/ 	.word	0x00006db0
        /*0524*/ 	.word	0x00000006
        /*0528*/ 	.word	0x00000000
        /*052c*/ 	.short	0x010a
        /*052e*/ 	.byte	0x3f
	.zero		1


	//   ....[76]....
        /*0530*/ 	.word	0x00006e40
        /*0534*/ 	.word	0x00000009
        /*0538*/ 	.word	0x00000000
        /*053c*/ 	.short	0x010a
        /*053e*/ 	.byte	0x3f
	.zero		1


	//   ....[77]....
        /*0540*/ 	.word	0x00006ed0
        /*0544*/ 	.word	0x00000006
        /*0548*/ 	.word	0x00000000
        /*054c*/ 	.short	0x010a
        /*054e*/ 	.byte	0x3f
	.zero		1


	//   ....[78]....
        /*0550*/ 	.word	0x00006f60
        /*0554*/ 	.word	0x00000009
        /*0558*/ 	.word	0x00000000
        /*055c*/ 	.short	0x010a
        /*055e*/ 	.byte	0x3f
	.zero		1


	//   ....[79]....
        /*0560*/ 	.word	0x00006ff0
        /*0564*/ 	.word	0x00000008
        /*0568*/ 	.word	0x00000000
        /*056c*/ 	.short	0x010a
        /*056e*/ 	.byte	0x3f
	.zero		1


	//   ....[80]....
        /*0570*/ 	.word	0x00007080
        /*0574*/ 	.word	0x0000000b
        /*0578*/ 	.word	0x00000000
        /*057c*/ 	.short	0x010a
        /*057e*/ 	.byte	0x3f
	.zero		1


	//   ....[81]....
        /*0580*/ 	.word	0x00007110
        /*0584*/ 	.word	0x00000003
        /*0588*/ 	.word	0x00000000
        /*058c*/ 	.short	0x010a
        /*058e*/ 	.byte	0x3f
	.zero		1


	//   ....[82]....
        /*0590*/ 	.word	0x00007180
        /*0594*/ 	.word	0x0000004f
        /*0598*/ 	.word	0x00000000
        /*059c*/ 	.short	0x010a
        /*059e*/ 	.byte	0x3f
	.zero		1


	//   ....[83]....
        /*05a0*/ 	.word	0x00007250
        /*05a4*/ 	.word	0x00000014
        /*05a8*/ 	.word	0x000000c8
        /*05ac*/ 	.short	0x010a
        /*05ae*/ 	.byte	0x3f
	.zero		1


	//   ....[84]....
        /*05b0*/ 	.word	0x00007330
        /*05b4*/ 	.word	0x00000005
        /*05b8*/ 	.word	0x00000000
        /*05bc*/ 	.short	0x010a
        /*05be*/ 	.byte	0x3f
	.zero		1


	//   ....[85]....
        /*05c0*/ 	.word	0x00007380
        /*05c4*/ 	.word	0x00000007
        /*05c8*/ 	.word	0x00000000
        /*05cc*/ 	.short	0x010a
        /*05ce*/ 	.byte	0x3f
	.zero		1


	//   ....[86]....
        /*05d0*/ 	.word	0x000073d0
        /*05d4*/ 	.word	0x00000006
        /*05d8*/ 	.word	0x00000000
        /*05dc*/ 	.short	0x010a
        /*05de*/ 	.byte	0x3f
	.zero		1


	//   ....[87]....
        /*05e0*/ 	.word	0x00007420
        /*05e4*/ 	.word	0x00000009
        /*05e8*/ 	.word	0x00000000
        /*05ec*/ 	.short	0x010a
        /*05ee*/ 	.byte	0x3f
	.zero		1


	//   ....[88]....
        /*05f0*/ 	.word	0x00007470
        /*05f4*/ 	.word	0x00000006
        /*05f8*/ 	.word	0x00000000
        /*05fc*/ 	.short	0x010a
        /*05fe*/ 	.byte	0x3f
	.zero		1


	//   ....[89]....
        /*0600*/ 	.word	0x000074c0
        /*0604*/ 	.word	0x00000009
        /*0608*/ 	.word	0x00000000
        /*060c*/ 	.short	0x010a
        /*060e*/ 	.byte	0x3f
	.zero		1


	//   ....[90]....
        /*0610*/ 	.word	0x00007510
        /*0614*/ 	.word	0x00000006
        /*0618*/ 	.word	0x00000000
        /*061c*/ 	.short	0x010a
        /*061e*/ 	.byte	0x3f
	.zero		1


	//   ....[91]....
        /*0620*/ 	.word	0x00007560
        /*0624*/ 	.word	0x00000009
        /*0628*/ 	.word	0x00000000
        /*062c*/ 	.short	0x010a
        /*062e*/ 	.byte	0x3f
	.zero		1


	//   ....[92]....
        /*0630*/ 	.word	0x000075b0
        /*0634*/ 	.word	0x00000006
        /*0638*/ 	.word	0x00000000
        /*063c*/ 	.short	0x010a
        /*063e*/ 	.byte	0x3f
	.zero		1


	//   ....[93]....
        /*0640*/ 	.word	0x00007600
        /*0644*/ 	.word	0x00000009
        /*0648*/ 	.word	0x00000000
        /*064c*/ 	.short	0x010a
        /*064e*/ 	.byte	0x3f
	.zero		1


	//   ....[94]....
        /*0650*/ 	.word	0x00007650
        /*0654*/ 	.word	0x00000006
        /*0658*/ 	.word	0x00000000
        /*065c*/ 	.short	0x010a
        /*065e*/ 	.byte	0x3f
	.zero		1


	//   ....[95]....
        /*0660*/ 	.word	0x000076a0
        /*0664*/ 	.word	0x00000009
        /*0668*/ 	.word	0x00000000
        /*066c*/ 	.short	0x010a
        /*066e*/ 	.byte	0x3f
	.zero		1


	//   ....[96]....
        /*0670*/ 	.word	0x000076f0
        /*0674*/ 	.word	0x00000006
        /*0678*/ 	.word	0x00000000
        /*067c*/ 	.short	0x010a
        /*067e*/ 	.byte	0x3f
	.zero		1


	//   ....[97]....
        /*0680*/ 	.word	0x00007740
        /*0684*/ 	.word	0x00000009
        /*0688*/ 	.word	0x00000000
        /*068c*/ 	.short	0x010a
        /*068e*/ 	.byte	0x3f
	.zero		1


	//   ....[98]....
        /*0690*/ 	.word	0x00007790
        /*0694*/ 	.word	0x00000006
        /*0698*/ 	.word	0x00000000
        /*069c*/ 	.short	0x010a
        /*069e*/ 	.byte	0x3f
	.zero		1


	//   ....[99]....
        /*06a0*/ 	.word	0x000077e0
        /*06a4*/ 	.word	0x00000009
        /*06a8*/ 	.word	0x00000000
        /*06ac*/ 	.short	0x010a
        /*06ae*/ 	.byte	0x3f
	.zero		1


	//   ....[100]....
        /*06b0*/ 	.word	0x00007830
        /*06b4*/ 	.word	0x00000006
        /*06b8*/ 	.word	0x00000000
        /*06bc*/ 	.short	0x010a
        /*06be*/ 	.byte	0x3f
	.zero		1


	//   ....[101]....
        /*06c0*/ 	.word	0x00007880
        /*06c4*/ 	.word	0x00000009
        /*06c8*/ 	.word	0x00000000
        /*06cc*/ 	.short	0x010a
        /*06ce*/ 	.byte	0x3f
	.zero		1


	//   ....[102]....
        /*06d0*/ 	.word	0x000078d0
        /*06d4*/ 	.word	0x00000006
        /*06d8*/ 	.word	0x00000000
        /*06dc*/ 	.short	0x010a
        /*06de*/ 	.byte	0x3f
	.zero		1


	//   ....[103]....
        /*06e0*/ 	.word	0x00007920
        /*06e4*/ 	.word	0x00000009
        /*06e8*/ 	.word	0x00000000
        /*06ec*/ 	.short	0x010a
        /*06ee*/ 	.byte	0x3f
	.zero		1


	//   ....[104]....
        /*06f0*/ 	.word	0x00007970
        /*06f4*/ 	.word	0x00000006
        /*06f8*/ 	.word	0x00000000
        /*06fc*/ 	.short	0x010a
        /*06fe*/ 	.byte	0x3f
	.zero		1


	//   ....[105]....
        /*0700*/ 	.word	0x000079c0
        /*0704*/ 	.word	0x00000009
        /*0708*/ 	.word	0x00000000
        /*070c*/ 	.short	0x010a
        /*070e*/ 	.byte	0x3f
	.zero		1


	//   ....[106]....
        /*0710*/ 	.word	0x00007a10
        /*0714*/ 	.word	0x00000008
        /*0718*/ 	.word	0x00000000
        /*071c*/ 	.short	0x010a
        /*071e*/ 	.byte	0x3f
	.zero		1


	//   ....[107]....
        /*0720*/ 	.word	0x00007a60
        /*0724*/ 	.word	0x0000000b
        /*0728*/ 	.word	0x00000000
        /*072c*/ 	.short	0x010a
        /*072e*/ 	.byte	0x3f
	.zero		1


	//----- nvinfo : EIATTR_NUM_MBARRIERS
	.align		4
.L_28:
        /*0730*/ 	.byte	0x03, 0x38
        /*0732*/ 	.short	0x0034


	//----- nvinfo : EIATTR_EXIT_INSTR_OFFSETS
	.align		4
        /*0734*/ 	.byte	0x04, 0x1c
        /*0736*/ 	.short	(.L_30 - .L_29)


	//   ....[0]....
.L_29:
        /*0738*/ 	.word	0x00000950


	//   ....[1]....
        /*073c*/ 	.word	0x000011f0


	//   ....[2]....
        /*0740*/ 	.word	0x00004f20


	//   ....[3]....
        /*0744*/ 	.word	0x00005540


	//   ....[4]....
        /*0748*/ 	.word	0x00007160


	//----- nvinfo : EIATTR_MAX_THREADS
	.align		4
.L_30:
        /*074c*/ 	.byte	0x04, 0x05
        /*074e*/ 	.short	(.L_32 - .L_31)
.L_31:
        /*0750*/ 	.word	0x00000180
        /*0754*/ 	.word	0x00000001
        /*0758*/ 	.word	0x00000001


	//----- nvinfo : EIATTR_CRS_STACK_SIZE
	.align		4
.L_32:
        /*075c*/ 	.byte	0x04, 0x1e
        /*075e*/ 	.short	(.L_34 - .L_33)
.L_33:
        /*0760*/ 	.word	0x00000000


	//----- nvinfo : EIATTR_CBANK_PARAM_SIZE
	.align		4
.L_34:
        /*0764*/ 	.byte	0x03, 0x19
        /*0766*/ 	.short	0x0570


	//----- nvinfo : EIATTR_PARAM_CBANK
	.align		4
        /*0768*/ 	.byte	0x04, 0x0a
        /*076a*/ 	.short	(.L_36 - .L_35)
	.align		4
.L_35:
        /*076c*/ 	.word	index@(.nv.constant0._ZN7cutlass13device_kernelINS_4gemm6kernel13GemmUniversalIN4cute5tupleIJiiiiEEENS1_10collective13CollectiveMmaINS1_43MainloopSm90TmaGmmaWarpSpecializedSparseFP8ILi25ENS5_IJNS4_1CILi1EEESB_SB_EEENS1_35KernelTmaWarpSpecializedCooperativeEEENS5_IJNSA_ILi128EEENSA_ILi64EEESG_EEENS_12float_e4m3_tENS5_IJNS4_6LayoutINS5_IJiNS5_IJNSA_ILi2EEEiEEEiEEENS5_IJlNS5_IJSB_SK_EEElEEEEENSJ_INS5_IJNS5_IJSG_iEEESQ_iEEENS5_IJNS5_IJSG_NSA_ILi4096EEEEEENS5_IJSB_lEEElEEEEEEEESI_NS5_IJlSB_lEEENS4_8TiledMMAINS4_8MMA_AtomIJNS4_4SM904GMMA6SPARSE31GMMA_64x64x64_F32E4M3E4M3_SS_TNILNS12_7ScaleInE1ELS15_1ELNS12_9SparseSelE0EEEEEENSJ_INS5_IJSK_SB_SB_EEENS5_IJSB_NSA_ILi0EEES1A_EEEEENS5_IJNS4_10UnderscoreES1D_S1D_EEEEENS4_13SM90_TMA_LOADENS4_14ComposedLayoutINS4_7SwizzleILi1ELi4ELi3EEENS4_25smem_sparse_ptr_flag_bitsILi2ELi8EEENSJ_INS5_IJNS5_IJSB_NSA_ILi8EEEEEENS5_IJSK_NSA_ILi32EEEEEEEEENS5_IJNS5_IJS1A_SG_EEESN_EEEEEEEvNS4_8identityES1G_NS1H_INS1I_ILi2ELi4ELi3EEENS4_18smem_ptr_flag_bitsILi8EEENSJ_INS5_IJS1M_SG_EEENS5_IJSG_SB_EEEEEEEvS1V_EENS_8epilogue10collective6detail29Sm90TmaWarpSpecializedAdapterINS25_15DefaultEpilogueIfNS5_IJSB_llEEES29_NS24_6thread17LinearCombinationIfLi1EffLNS2A_9ScaleType4KindE0ELNS_15FloatRoundStyleE2EfEENS1_15EpilogueDefaultEEEEEvvEEEEvNT_6ParamsE)
        /*0770*/ 	.short	0x0210
        /*0772*/ 	.short	0x0570


	//----- nvinfo : EIATTR_SW_WAR
	.align		4
.L_36:
        /*0774*/ 	.byte	0x04, 0x36
        /*0776*/ 	.short	(.L_38 - .L_37)
.L_37:
        /*0778*/ 	.word	0x00000008
.L_38:


//--------------------- .nv.callgraph             --------------------------
	.section	.nv.callgraph,"",@"SHT_CUDA_CALLGRAPH"
	.align	4
	.sectionentsize	8
	.align		4
        /*0000*/ 	.word	0x00000000
	.align		4
        /*0004*/ 	.word	0xffffffff
	.align		4
        /*0008*/ 	.word	0x00000000
	.align		4
        /*000c*/ 	.word	0xfffffffe
	.align		4
        /*0010*/ 	.word	0x00000000
	.align		4
        /*0014*/ 	.word	0xfffffffd
	.align		4
        /*0018*/ 	.word	0x00000000
	.align		4
        /*001c*/ 	.word	0xfffffffc


//--------------------- .nv.constant4             --------------------------
	.section	.nv.constant4,"a",@progbits
	.align	8
	.align		8
.nv.constant4:
        /*0000*/ 	.dword	_ZN39_INTERNAL_7bd5a3d2_4_k_cu_78580674_36704cuda3std3__45__cpo5beginE
	.align		8
        /*0008*/ 	.dword	_ZN39_INTERNAL_7bd5a3d2_4_k_cu_78580674_36704cuda3std3__45__cpo3endE
	.align		8
        /*0010*/ 	.dword	_ZN39_INTERNAL_7bd5a3d2_4_k_cu_78580674_36704cuda3std3__45__cpo6cbeginE
	.align		8
        /*0018*/ 	.dword	_ZN39_INTERNAL_7bd5a3d2_4_k_cu_78580674_36704cuda3std3__45__cpo4cendE
	.align		8
        /*0020*/ 	.dword	_ZN39_INTERNAL_7bd5a3d2_4_k_cu_78580674_36704cuda3std3__441_GLOBAL__N__7bd5a3d2_4_k_cu_78580674_36706ignoreE
	.align		8
        /*0028*/ 	.dword	_ZN39_INTERNAL_7bd5a3d2_4_k_cu_78580674_36704cuda3std3__419piecewise_constructE
	.align		8
        /*0030*/ 	.dword	_ZN39_INTERNAL_7bd5a3d2_4_k_cu_78580674_36704cuda3std3__48in_placeE
	.align		8
        /*0038*/ 	.dword	_ZN39_INTERNAL_7bd5a3d2_4_k_cu_78580674_36704cuda3std6ranges3__45__cpo4swapE
	.align		8
        /*0040*/ 	.dword	_ZN39_INTERNAL_7bd5a3d2_4_k_cu_78580674_36704cuda3std6ranges3__45__cpo9iter_moveE
	.align		8
        /*0048*/ 	.dword	_ZN39_INTERNAL_7bd5a3d2_4_k_cu_78580674_36704cute7productE
	.align		8
        /*0050*/ 	.dword	_ZN39_INTERNAL_7bd5a3d2_4_k_cu_78580674_36704cute1_E


//--------------------- .text._ZN7cutlass13device_kernelINS_4gemm6kernel13GemmUniversalIN4cute5tupleIJiiiiEEENS1_10collective13CollectiveMmaINS1_43MainloopSm90TmaGmmaWarpSpecializedSparseFP8ILi25ENS5_IJNS4_1CILi1EEESB_SB_EEENS1_35KernelTmaWarpSpecializedCooperativeEEENS5_IJNSA_ILi128EEENSA_ILi64EEESG_EEENS_12float_e4m3_tENS5_IJNS4_6LayoutINS5_IJiNS5_IJNSA_ILi2EEEiEEEiEEENS5_IJlNS5_IJSB_SK_EEElEEEEENSJ_INS5_IJNS5_IJSG_iEEESQ_iEEENS5_IJNS5_IJSG_NSA_ILi4096EEEEEENS5_IJSB_lEEElEEEEEEEESI_NS5_IJlSB_lEEENS4_8TiledMMAINS4_8MMA_AtomIJNS4_4SM904GMMA6SPARSE31GMMA_64x64x64_F32E4M3E4M3_SS_TNILNS12_7ScaleInE1ELS15_1ELNS12_9SparseSelE0EEEEEENSJ_INS5_IJSK_SB_SB_EEENS5_IJSB_NSA_ILi0EEES1A_EEEEENS5_IJNS4_10UnderscoreES1D_S1D_EEEEENS4_13SM90_TMA_LOADENS4_14ComposedLayoutINS4_7SwizzleILi1ELi4ELi3EEENS4_25smem_sparse_ptr_flag_bitsILi2ELi8EEENSJ_INS5_IJNS5_IJSB_NSA_ILi8EEEEEENS5_IJSK_NSA_ILi32EEEEEEEEENS5_IJNS5_IJS1A_SG_EEESN_EEEEEEEvNS4_8identityES1G_NS1H_INS1I_ILi2ELi4ELi3EEENS4_18smem_ptr_flag_bitsILi8EEENSJ_INS5_IJS1M_SG_EEENS5_IJSG_SB_EEEEEEEvS1V_EENS_8epilogue10collective6detail29Sm90TmaWarpSpecializedAdapterINS25_15DefaultEpilogueIfNS5_IJSB_llEEES29_NS24_6thread17LinearCombinationIfLi1EffLNS2A_9ScaleType4KindE0ELNS_15FloatRoundStyleE2EfEENS1_15EpilogueDefaultEEEEEvvEEEEvNT_6ParamsE --------------------------
	.section	.text._ZN7cutlass13device_kernelINS_4gemm6kernel13GemmUniversalIN4cute5tupleIJiiiiEEENS1_10collective13CollectiveMmaINS1_43MainloopSm90TmaGmmaWarpSpecializedSparseFP8ILi25ENS5_IJNS4_1CILi1EEESB_SB_EEENS1_35KernelTmaWarpSpecializedCooperativeEEENS5_IJNSA_ILi128EEENSA_ILi64EEESG_EEENS_12float_e4m3_tENS5_IJNS4_6LayoutINS5_IJiNS5_IJNSA_ILi2EEEiEEEiEEENS5_IJlNS5_IJSB_SK_EEElEEEEENSJ_INS5_IJNS5_IJSG_iEEESQ_iEEENS5_IJNS5_IJSG_NSA_ILi4096EEEEEENS5_IJSB_lEEElEEEEEEEESI_NS5_IJlSB_lEEENS4_8TiledMMAINS4_8MMA_AtomIJNS4_4SM904GMMA6SPARSE31GMMA_64x64x64_F32E4M3E4M3_SS_TNILNS12_7ScaleInE1ELS15_1ELNS12_9SparseSelE0EEEEEENSJ_INS5_IJSK_SB_SB_EEENS5_IJSB_NSA_ILi0EEES1A_EEEEENS5_IJNS4_10UnderscoreES1D_S1D_EEEEENS4_13SM90_TMA_LOADENS4_14ComposedLayoutINS4_7SwizzleILi1ELi4ELi3EEENS4_25smem_sparse_ptr_flag_bitsILi2ELi8EEENSJ_INS5_IJNS5_IJSB_NSA_ILi8EEEEEENS5_IJSK_NSA_ILi32EEEEEEEEENS5_IJNS5_IJS1A_SG_EEESN_EEEEEEEvNS4_8identityES1G_NS1H_INS1I_ILi2ELi4ELi3EEENS4_18smem_ptr_flag_bitsILi8EEENSJ_INS5_IJS1M_SG_EEENS5_IJSG_SB_EEEEEEEvS1V_EENS_8epilogue10collective6detail29Sm90TmaWarpSpecializedAdapterINS25_15DefaultEpilogueIfNS5_IJSB_llEEES29_NS24_6thread17LinearCombinationIfLi1EffLNS2A_9ScaleType4KindE0ELNS_15FloatRoundStyleE2EfEENS1_15EpilogueDefaultEEEEEvvEEEEvNT_6ParamsE,"ax",@progbits
	.align	128
.text._ZN7cutlass13device_kernelINS_4gemm6kernel13GemmUniversalIN4cute5tupleIJiiiiEEENS1_10collective13CollectiveMmaINS1_43MainloopSm90TmaGmmaWarpSpecializedSparseFP8ILi25ENS5_IJNS4_1CILi1EEESB_SB_EEENS1_35KernelTmaWarpSpecializedCooperativeEEENS5_IJNSA_ILi128EEENSA_ILi64EEESG_EEENS_12float_e4m3_tENS5_IJNS4_6LayoutINS5_IJiNS5_IJNSA_ILi2EEEiEEEiEEENS5_IJlNS5_IJSB_SK_EEElEEEEENSJ_INS5_IJNS5_IJSG_iEEESQ_iEEENS5_IJNS5_IJSG_NSA_ILi4096EEEEEENS5_IJSB_lEEElEEEEEEEESI_NS5_IJlSB_lEEENS4_8TiledMMAINS4_8MMA_AtomIJNS4_4SM904GMMA6SPARSE31GMMA_64x64x64_F32E4M3E4M3_SS_TNILNS12_7ScaleInE1ELS15_1ELNS12_9SparseSelE0EEEEEENSJ_INS5_IJSK_SB_SB_EEENS5_IJSB_NSA_ILi0EEES1A_EEEEENS5_IJNS4_10UnderscoreES1D_S1D_EEEEENS4_13SM90_TMA_LOADENS4_14ComposedLayoutINS4_7SwizzleILi1ELi4ELi3EEENS4_25smem_sparse_ptr_flag_bitsILi2ELi8EEENSJ_INS5_IJNS5_IJSB_NSA_ILi8EEEEEENS5_IJSK_NSA_ILi32EEEEEEEEENS5_IJNS5_IJS1A_SG_EEESN_EEEEEEEvNS4_8identityES1G_NS1H_INS1I_ILi2ELi4ELi3EEENS4_18smem_ptr_flag_bitsILi8EEENSJ_INS5_IJS1M_SG_EEENS5_IJSG_SB_EEEEEEEvS1V_EENS_8epilogue10collective6detail29Sm90TmaWarpSpecializedAdapterINS25_15DefaultEpilogueIfNS5_IJSB_llEEES29_NS24_6thread17LinearCombinationIfLi1EffLNS2A_9ScaleType4KindE0ELNS_15FloatRoundStyleE2EfEENS1_15EpilogueDefaultEEEEEvvEEEEvNT_6ParamsE:
        .type           _ZN7cutlass13device_kernelINS_4gemm6kernel13GemmUniversalIN4cute5tupleIJiiiiEEENS1_10collective13CollectiveMmaINS1_43MainloopSm90TmaGmmaWarpSpecializedSparseFP8ILi25ENS5_IJNS4_1CILi1EEESB_SB_EEENS1_35KernelTmaWarpSpecializedCooperativeEEENS5_IJNSA_ILi128EEENSA_ILi64EEESG_EEENS_12float_e4m3_tENS5_IJNS4_6LayoutINS5_IJiNS5_IJNSA_ILi2EEEiEEEiEEENS5_IJlNS5_IJSB_SK_EEElEEEEENSJ_INS5_IJNS5_IJSG_iEEESQ_iEEENS5_IJNS5_IJSG_NSA_ILi4096EEEEEENS5_IJSB_lEEElEEEEEEEESI_NS5_IJlSB_lEEENS4_8TiledMMAINS4_8MMA_AtomIJNS4_4SM904GMMA6SPARSE31GMMA_64x64x64_F32E4M3E4M3_SS_TNILNS12_7ScaleInE1ELS15_1ELNS12_9SparseSelE0EEEEEENSJ_INS5_IJSK_SB_SB_EEENS5_IJSB_NSA_ILi0EEES1A_EEEEENS5_IJNS4_10UnderscoreES1D_S1D_EEEEENS4_13SM90_TMA_LOADENS4_14ComposedLayoutINS4_7SwizzleILi1ELi4ELi3EEENS4_25smem_sparse_ptr_flag_bitsILi2ELi8EEENSJ_INS5_IJNS5_IJSB_NSA_ILi8EEEEEENS5_IJSK_NSA_ILi32EEEEEEEEENS5_IJNS5_IJS1A_SG_EEESN_EEEEEEEvNS4_8identityES1G_NS1H_INS1I_ILi2ELi4ELi3EEENS4_18smem_ptr_flag_bitsILi8EEENSJ_INS5_IJS1M_SG_EEENS5_IJSG_SB_EEEEEEEvS1V_EENS_8epilogue10collective6detail29Sm90TmaWarpSpecializedAdapterINS25_15DefaultEpilogueIfNS5_IJSB_llEEES29_NS24_6thread17LinearCombinationIfLi1EffLNS2A_9ScaleType4KindE0ELNS_15FloatRoundStyleE2EfEENS1_15EpilogueDefaultEEEEEvvEEEEvNT_6ParamsE,@function
        .size           _ZN7cutlass13device_kernelINS_4gemm6kernel13GemmUniversalIN4cute5tupleIJiiiiEEENS1_10collective13CollectiveMmaINS1_43MainloopSm90TmaGmmaWarpSpecializedSparseFP8ILi25ENS5_IJNS4_1CILi1EEESB_SB_EEENS1_35KernelTmaWarpSpecializedCooperativeEEENS5_IJNSA_ILi128EEENSA_ILi64EEESG_EEENS_12float_e4m3_tENS5_IJNS4_6LayoutINS5_IJiNS5_IJNSA_ILi2EEEiEEEiEEENS5_IJlNS5_IJSB_SK_EEElEEEEENSJ_INS5_IJNS5_IJSG_iEEESQ_iEEENS5_IJNS5_IJSG_NSA_ILi4096EEEEEENS5_IJSB_lEEElEEEEEEEESI_NS5_IJlSB_lEEENS4_8TiledMMAINS4_8MMA_AtomIJNS4_4SM904GMMA6SPARSE31GMMA_64x64x64_F32E4M3E4M3_SS_TNILNS12_7ScaleInE1ELS15_1ELNS12_9SparseSelE0EEEEEENSJ_INS5_IJSK_SB_SB_EEENS5_IJSB_NSA_ILi0EEES1A_EEEEENS5_IJNS4_10UnderscoreES1D_S1D_EEEEENS4_13SM90_TMA_LOADENS4_14ComposedLayoutINS4_7SwizzleILi1ELi4ELi3EEENS4_25smem_sparse_ptr_flag_bitsILi2ELi8EEENSJ_INS5_IJNS5_IJSB_NSA_ILi8EEEEEENS5_IJSK_NSA_ILi32EEEEEEEEENS5_IJNS5_IJS1A_SG_EEESN_EEEEEEEvNS4_8identityES1G_NS1H_INS1I_ILi2ELi4ELi3EEENS4_18smem_ptr_flag_bitsILi8EEENSJ_INS5_IJS1M_SG_EEENS5_IJSG_SB_EEEEEEEvS1V_EENS_8epilogue10collective6detail29Sm90TmaWarpSpecializedAdapterINS25_15DefaultEpilogueIfNS5_IJSB_llEEES29_NS24_6thread17LinearCombinationIfLi1EffLNS2A_9ScaleType4KindE0ELNS_15FloatRoundStyleE2EfEENS1_15EpilogueDefaultEEEEEvvEEEEvNT_6ParamsE,(.L_x_170 - _ZN7cutlass13device_kernelINS_4gemm6kernel13GemmUniversalIN4cute5tupleIJiiiiEEENS1_10collective13CollectiveMmaINS1_43MainloopSm90TmaGmmaWarpSpecializedSparseFP8ILi25ENS5_IJNS4_1CILi1EEESB_SB_EEENS1_35KernelTmaWarpSpecializedCooperativeEEENS5_IJNSA_ILi128EEENSA_ILi64EEESG_EEENS_12float_e4m3_tENS5_IJNS4_6LayoutINS5_IJiNS5_IJNSA_ILi2EEEiEEEiEEENS5_IJlNS5_IJSB_SK_EEElEEEEENSJ_INS5_IJNS5_IJSG_iEEESQ_iEEENS5_IJNS5_IJSG_NSA_ILi4096EEEEEENS5_IJSB_lEEElEEEEEEEESI_NS5_IJlSB_lEEENS4_8TiledMMAINS4_8MMA_AtomIJNS4_4SM904GMMA6SPARSE31GMMA_64x64x64_F32E4M3E4M3_SS_TNILNS12_7ScaleInE1ELS15_1ELNS12_9SparseSelE0EEEEEENSJ_INS5_IJSK_SB_SB_EEENS5_IJSB_NSA_ILi0EEES1A_EEEEENS5_IJNS4_10UnderscoreES1D_S1D_EEEEENS4_13SM90_TMA_LOADENS4_14ComposedLayoutINS4_7SwizzleILi1ELi4ELi3EEENS4_25smem_sparse_ptr_flag_bitsILi2ELi8EEENSJ_INS5_IJNS5_IJSB_NSA_ILi8EEEEEENS5_IJSK_NSA_ILi32EEEEEEEEENS5_IJNS5_IJS1A_SG_EEESN_EEEEEEEvNS4_8identityES1G_NS1H_INS1I_ILi2ELi4ELi3EEENS4_18smem_ptr_flag_bitsILi8EEENSJ_INS5_IJS1M_SG_EEENS5_IJSG_SB_EEEEEEEvS1V_EENS_8epilogue10collective6detail29Sm90TmaWarpSpecializedAdapterINS25_15DefaultEpilogueIfNS5_IJSB_llEEES29_NS24_6thread17LinearCombinationIfLi1EffLNS2A_9ScaleType4KindE0ELNS_15FloatRoundStyleE2EfEENS1_15EpilogueDefaultEEEEEvvEEEEvNT_6ParamsE)
        .other          _ZN7cutlass13device_kernelINS_4gemm6kernel13GemmUniversalIN4cute5tupleIJiiiiEEENS1_10collective13CollectiveMmaINS1_43MainloopSm90TmaGmmaWarpSpecializedSparseFP8ILi25ENS5_IJNS4_1CILi1EEESB_SB_EEENS1_35KernelTmaWarpSpecializedCooperativeEEENS5_IJNSA_ILi128EEENSA_ILi64EEESG_EEENS_12float_e4m3_tENS5_IJNS4_6LayoutINS5_IJiNS5_IJNSA_ILi2EEEiEEEiEEENS5_IJlNS5_IJSB_SK_EEElEEEEENSJ_INS5_IJNS5_IJSG_iEEESQ_iEEENS5_IJNS5_IJSG_NSA_ILi4096EEEEEENS5_IJSB_lEEElEEEEEEEESI_NS5_IJlSB_lEEENS4_8TiledMMAINS4_8MMA_AtomIJNS4_4SM904GMMA6SPARSE31GMMA_64x64x64_F32E4M3E4M3_SS_TNILNS12_7ScaleInE1ELS15_1ELNS12_9SparseSelE0EEEEEENSJ_INS5_IJSK_SB_SB_EEENS5_IJSB_NSA_ILi0EEES1A_EEEEENS5_IJNS4_10UnderscoreES1D_S1D_EEEEENS4_13SM90_TMA_LOADENS4_14ComposedLayoutINS4_7SwizzleILi1ELi4ELi3EEENS4_25smem_sparse_ptr_flag_bitsILi2ELi8EEENSJ_INS5_IJNS5_IJSB_NSA_ILi8EEEEEENS5_IJSK_NSA_ILi32EEEEEEEEENS5_IJNS5_IJS1A_SG_EEESN_EEEEEEEvNS4_8identityES1G_NS1H_INS1I_ILi2ELi4ELi3EEENS4_18smem_ptr_flag_bitsILi8EEENSJ_INS5_IJS1M_SG_EEENS5_IJSG_SB_EEEEEEEvS1V_EENS_8epilogue10collective6detail29Sm90TmaWarpSpecializedAdapterINS25_15DefaultEpilogueIfNS5_IJSB_llEEES29_NS24_6thread17LinearCombinationIfLi1EffLNS2A_9ScaleType4KindE0ELNS_15FloatRoundStyleE2EfEENS1_15EpilogueDefaultEEEEEvvEEEEvNT_6ParamsE,@"STO_CUDA_ENTRY STV_DEFAULT"
_ZN7cutlass13device_kernelINS_4gemm6kernel13GemmUniversalIN4cute5tupleIJiiiiEEENS1_10collective13CollectiveMmaINS1_43MainloopSm90TmaGmmaWarpSpecializedSparseFP8ILi25ENS5_IJNS4_1CILi1EEESB_SB_EEENS1_35KernelTmaWarpSpecializedCooperativeEEENS5_IJNSA_ILi128EEENSA_ILi64EEESG_EEENS_12float_e4m3_tENS5_IJNS4_6LayoutINS5_IJiNS5_IJNSA_ILi2EEEiEEEiEEENS5_IJlNS5_IJSB_SK_EEElEEEEENSJ_INS5_IJNS5_IJSG_iEEESQ_iEEENS5_IJNS5_IJSG_NSA_ILi4096EEEEEENS5_IJSB_lEEElEEEEEEEESI_NS5_IJlSB_lEEENS4_8TiledMMAINS4_8MMA_AtomIJNS4_4SM904GMMA6SPARSE31GMMA_64x64x64_F32E4M3E4M3_SS_TNILNS12_7ScaleInE1ELS15_1ELNS12_9SparseSelE0EEEEEENSJ_INS5_IJSK_SB_SB_EEENS5_IJSB_NSA_ILi0EEES1A_EEEEENS5_IJNS4_10UnderscoreES1D_S1D_EEEEENS4_13SM90_TMA_LOADENS4_14ComposedLayoutINS4_7SwizzleILi1ELi4ELi3EEENS4_25smem_sparse_ptr_flag_bitsILi2ELi8EEENSJ_INS5_IJNS5_IJSB_NSA_ILi8EEEEEENS5_IJSK_NSA_ILi32EEEEEEEEENS5_IJNS5_IJS1A_SG_EEESN_EEEEEEEvNS4_8identityES1G_NS1H_INS1I_ILi2ELi4ELi3EEENS4_18smem_ptr_flag_bitsILi8EEENSJ_INS5_IJS1M_SG_EEENS5_IJSG_SB_EEEEEEEvS1V_EENS_8epilogue10collective6detail29Sm90TmaWarpSpecializedAdapterINS25_15DefaultEpilogueIfNS5_IJSB_llEEES29_NS24_6thread17LinearCombinationIfLi1EffLNS2A_9ScaleType4KindE0ELNS_15FloatRoundStyleE2EfEENS1_15EpilogueDefaultEEEEEvvEEEEvNT_6ParamsE:
[----:B------:R-:W-:Y:S01]  /*0000*/  LDC R1, c[0x0][0x28] ;  /* 0x00000a00ff017b82 */ /* 0x000fe20000000800 */
[----:B------:R-:W0:Y:S01]  /*0010*/  S2R R2, SR_TID.X ;  /* 0x0000000000027919 */ /* 0x000e220000002100 */
[----:B------:R-:W-:Y:S01]  /*0020*/  ELECT P0, URZ, PT ;  /* 0x00000000003f782f */ /* 0x000fe20003800000 */
[----:B------:R-:W-:Y:S01]  /*0030*/  BSSY B0, `(.L_x_0) ;  /* 0x0000012000007945 */ /* 0x000fe20003800000 */
[--C-:B0-----:R-:W-:Y:S02]  /*0040*/  SHF.R.U32.HI R0, RZ, 0x5, R2.reuse ;  /* 0x00000005ff007819 */ /* 0x101fe40000011602 */
[----:B------:R-:W-:-:S03]  /*0050*/  SHF.R.U32.HI R16, RZ, 0x7, R2 ;  /* 0x00000007ff107819 */ /* 0x000fc60000011602 */
[----:B------:R-:W0:Y:S04]  /*0060*/  SHFL.IDX PT, R6, R0, RZ, 0x1f ;  /* 0x00001fff00067589 */ /* 0x000e2800000e0000 */
[----:B------:R1:W2:Y:S01]  /*0070*/  SHFL.IDX PT, R12, R16, RZ, 0x1f ;  /* 0x00001fff100c7589 */ /* 0x0002a200000e0000 */
[----:B0-----:R-:W-:-:S13]  /*0080*/  ISETP.NE.OR P0, PT, R6, RZ, !P0 ;  /* 0x000000ff0600720c */ /* 0x001fda0004705670 */
[----:B-12---:R-:W-:Y:S05]  /*0090*/  @P0 BRA `(.L_x_1) ;  /* 0x00000000002c0947 */ /* 0x006fea0003800000 */
[----:B------:R-:W-:Y:S02]  /*00a0*/  ULDC.64 UR4, c[0x0][0x198] ;  /* 0x0000660000047ab9 */ /* 0x000fe40000000a00 */
[----:B------:R-:W-:Y:S02]  /*00b0*/  UIADD3 UR6, UP0, UR4, 0xf0, URZ ;  /* 0x000000f004067890 */ /* 0x000fe4000ff1e03f */
[----:B------:R-:W-:Y:S02]  /*00c0*/  UIADD3 UR8, UP1, UR4, 0x1f0, URZ ;  /* 0x000001f004087890 */ /* 0x000fe4000ff3e03f */
[----:B------:R-:W-:Y:S02]  /*00d0*/  UIADD3 UR4, UP2, UR4, 0x2f0, URZ ;  /* 0x000002f004047890 */ /* 0x000fe4000ff5e03f */
[----:B------:R-:W-:Y:S02]  /*00e0*/  UIADD3.X UR7, URZ, UR5, URZ, UP0, !UPT ;  /* 0x000000053f077290 */ /* 0x000fe400087fe43f */
[----:B------:R-:W-:-:S02]  /*00f0*/  UIADD3.X UR9, URZ, UR5, URZ, UP1, !UPT ;  /* 0x000000053f097290 */ /* 0x000fc40008ffe43f */
[----:B------:R-:W-:-:S05]  /*0100*/  UIADD3.X UR5, URZ, UR5, URZ, UP2, !UPT ;  /* 0x000000053f057290 */ /* 0x000fca00097fe43f */
[----:B------:R0:W-:Y:S02]  /*0110*/  UTMACCTL.PF [UR6] ;  /* 0x00000000060079b9 */ /* 0x0001e40008040000 */
[----:B------:R0:W-:Y:S02]  /*0120*/  UTMACCTL.PF [UR8] ;  /* 0x00000000080079b9 */ /* 0x0001e40008040000 */
[----:B------:R0:W-:Y:S02]  /*0130*/  UTMACCTL.PF [UR4] ;  /* 0x00000000040079b9 */ /* 0x0001e40008040000 */
[----:B0-----:R-:W-:Y:S01]  /*0140*/  NOP ;  /* 0x0000000000007918 */ /* 0x001fe20000000000 */
.L_x_1:
[----:B------:R-:W-:Y:S05]  /*0150*/  BSYNC B0 ;  /* 0x0000000000007941 */ /* 0x000fea0003800000 */
.L_x_0:
[----:B------:R-:W0:Y:S02]  /*0160*/  SHFL.IDX PT, R3, R0, RZ, 0x1f ;  /* 0x00001fff00037589 */ /* 0x000e2400000e0000 */
[----:B0-----:R-:W-:-:S13]  /*0170*/  ISETP.NE.AND P0, PT, R3, RZ, PT ;  /* 0x000000ff0300720c */ /* 0x001fda0003f05270 */
[----:B------:R-:W-:Y:S05]  /*0180*/  @P0 BRA `(.L_x_2) ;  /* 0x00000004000c0947 */ /* 0x000fea0003800000 */
[----:B------:R-:W-:Y:S01]  /*0190*/  ELECT P0, URZ, PT ;  /* 0x00000000003f782f */ /* 0x000fe20003800000 */
[----:B------:R-:W-:-:S12]  /*01a0*/  BSSY B0, `(.L_x_2) ;  /* 0x0000041000007945 */ /* 0x000fd80003800000 */
[----:B------:R-:W-:Y:S05]  /*01b0*/  @!P0 BRA `(.L_x_3) ;  /* 0x0000000000fc8947 */ /* 0x000fea0003800000 */
[----:B------:R-:W0:Y:S01]  /*01c0*/  S2UR UR8, SR_CgaCtaId ;  /* 0x00000000000879c3 */ /* 0x000e220000008800 */
[----:B------:R-:W-:Y:S01]  /*01d0*/  UMOV UR4, 0x400 ;  /* 0x0000040000047882 */ /* 0x000fe20000000000 */
[----:B------:R-:W-:Y:S01]  /*01e0*/  UMOV UR5, 0x1 ;  /* 0x0000000100057882 */ /* 0x000fe20000000000 */
[----:B------:R-:W-:Y:S02]  /*01f0*/  UMOV UR6, 0x100 ;  /* 0x0000010000067882 */ /* 0x000fe40000000000 */
[----:B------:R-:W-:-:S04]  /*0200*/  UIADD3 UR6, -UR6, 0x100000, URZ ;  /* 0x0010000006067890 */ /* 0x000fc8000fffe13f */
[----:B------:R-:W-:Y:S02]  /*0210*/  USHF.L.U32 UR7, UR6, 0xb, URZ ;  /* 0x0000000b06077899 */ /* 0x000fe4000800063f */
[----:B------:R-:W-:Y:S02]  /*0220*/  USHF.L.U32 UR6, UR6, 0x1, URZ ;  /* 0x0000000106067899 */ /* 0x000fe4000800063f */
[----:B0-----:R-:W-:Y:S02]  /*0230*/  ULEA UR8, UR8, UR4, 0x18 ;  /* 0x0000000408087291 */ /* 0x001fe4000f8ec03f */
[----:B------:R-:W-:-:S04]  /*0240*/  UIADD3 UR4, -UR5, 0x100000, URZ ;  /* 0x0010000005047890 */ /* 0x000fc8000fffe13f */
[----:B------:R-:W-:Y:S02]  /*0250*/  USHF.L.U32 UR5, UR4, 0xb, URZ ;  /* 0x0000000b04057899 */ /* 0x000fe4000800063f */
[----:B------:R-:W-:Y:S01]  /*0260*/  USHF.L.U32 UR4, UR4, 0x1, URZ ;  /* 0x0000000104047899 */ /* 0x000fe2000800063f */
[----:B------:R-:W0:Y:S11]  /*0270*/  FENCE.VIEW.ASYNC.S ;  /* 0x00000000000073c6 */ /* 0x000e360000000000 */
[----:B0-----:R0:W1:Y:S01]  /*0280*/  SYNCS.EXCH.64 URZ, [UR8], UR4 ;  /* 0x00000004083f75b2 */ /* 0x0010620008000100 */
[----:B------:R0:W2:Y:S01]  /*0290*/  SYNCS.EXCH.64 URZ, [UR8+0xc8], UR6 ;  /* 0x0000c806083f75b2 */ /* 0x0000a20008000100 */
[----:B------:R0:W3:Y:S01]  /*02a0*/  SYNCS.EXCH.64 URZ, [UR8+0x8], UR4 ;  /* 0x00000804083f75b2 */ /* 0x0000e20008000100 */
[----:B------:R0:W4:Y:S01]  /*02b0*/  SYNCS.EXCH.64 URZ, [UR8+0xd0], UR6 ;  /* 0x0000d006083f75b2 */ /* 0x0001220008000100 */
[----:B------:R0:W0:Y:S01]  /*02c0*/  SYNCS.EXCH.64 URZ, [UR8+0x10], UR4 ;  /* 0x00001004083f75b2 */ /* 0x0000220008000100 */
        /* <DEDUP_REMOVED lines=45> */
[----:B-1234-:R-:W-:Y:S01]  /*05a0*/  NOP ;  /* 0x0000000000007918 */ /* 0x01efe20000000000 */
.L_x_3:
[----:B0-----:R-:W-:Y:S05]  /*05b0*/  BSYNC B0 ;  /* 0x0000000000007941 */ /* 0x001fea0003800000 */
.L_x_2:
[----:B------:R-:W0:Y:S01]  /*05c0*/  SHFL.IDX PT, R0, R0, RZ, 0x1f ;  /* 0x00001fff00007589 */ /* 0x000e2200000e0000 */
[----:B------:R-:W-:Y:S01]  /*05d0*/  ELECT P0, URZ, PT ;  /* 0x00000000003f782f */ /* 0x000fe20003800000 */
[----:B------:R-:W1:Y:S01]  /*05e0*/  LDC R3, c[0x0][0x75c] ;  /* 0x0001d700ff037b82 */ /* 0x000e620000000800 */
[----:B------:R-:W-:Y:S01]  /*05f0*/  UMOV UR4, 0x20 ;  /* 0x0000002000047882 */ /* 0x000fe20000000000 */
[----:B------:R-:W2:Y:S01]  /*0600*/  S2R R7, SR_CTAID.Y ;  /* 0x0000000000077919 */ /* 0x000ea20000002600 */
[----:B------:R-:W-:Y:S01]  /*0610*/  NOP ;  /* 0x0000000000007918 */ /* 0x000fe20000000000 */
[----:B------:R-:W-:Y:S01]  /*0620*/  NOP ;  /* 0x0000000000007918 */ /* 0x000fe20000000000 */
[----:B------:R-:W-:Y:S01]  /*0630*/  ISETP.NE.AND P2, PT, R12, RZ, PT ;  /* 0x000000ff0c00720c */ /* 0x000fe20003f45270 */
[----:B------:R-:W3:Y:S01]  /*0640*/  S2R R8, SR_CTAID.X ;  /* 0x0000000000087919 */ /* 0x000ee20000002500 */
[----:B0-----:R-:W-:Y:S02]  /*0650*/  ISETP.NE.OR P0, PT, R0, RZ, !P0 ;  /* 0x000000ff0000720c */ /* 0x001fe40004705670 */
[----:B-1----:R-:W-:-:S02]  /*0660*/  ISETP.NE.AND P3, PT, R3, 0x1, PT ;  /* 0x000000010300780c */ /* 0x002fc40003f65270 */
[----:B------:R-:W-:-:S04]  /*0670*/  SHF.R.S32.HI R3, RZ, 0x1f, R6 ;  /* 0x0000001fff037819 */ /* 0x000fc80000011406 */
[----:B------:R-:W-:-:S04]  /*0680*/  LEA.HI R3, R3, R6, RZ, 0x2 ;  /* 0x0000000603037211 */ /* 0x000fc800078f10ff */
[----:B------:R-:W-:Y:S01]  /*0690*/  LOP3.LUT R3, R3, 0xfffffffc, RZ, 0xc0, !PT ;  /* 0xfffffffc03037812 */ /* 0x000fe200078ec0ff */
[----:B------:R-:W-:Y:S01]  /*06a0*/  VOTEU.ALL UP0, P0 ;  /* 0x00000000003f7886 */ /* 0x000fe20000000000 */
[----:B------:R-:W-:Y:S01]  /*06b0*/  VOTEU.ALL UP1, P0 ;  /* 0x00000000003f7886 */ /* 0x000fe20000020000 */
[----:B------:R-:W3:Y:S01]  /*06c0*/  @P3 LDC R9, c[0x0][0x10] ;  /* 0x00000400ff093b82 */ /* 0x000ee20000000800 */
[----:B--2---:R-:W-:Y:S02]  /*06d0*/  @P3 IMAD.MOV.U32 R4, RZ, RZ, R7 ;  /* 0x000000ffff043224 */ /* 0x004fe400078e0007 */
[----:B------:R-:W-:Y:S01]  /*06e0*/  @!UP0 UMOV UR6, 0x400 ;  /* 0x0000040000068882 */ /* 0x000fe20000000000 */
[----:B------:R-:W-:-:S04]  /*06f0*/  @!UP0 UIADD3 UR4, -UR4, 0x100000, URZ ;  /* 0x0010000004048890 */ /* 0x000fc8000fffe13f */
[----:B------:R-:W-:Y:S02]  /*0700*/  @!UP0 USHF.L.U32 UR5, UR4, 0xb, URZ ;  /* 0x0000000b04058899 */ /* 0x000fe4000800063f */
[----:B------:R-:W-:Y:S01]  /*0710*/  @!UP0 USHF.L.U32 UR4, UR4, 0x1, URZ ;  /* 0x0000000104048899 */ /* 0x000fe2000800063f */
[----:B------:R-:W-:Y:S02]  /*0720*/  IMAD.IADD R6, R6, 0x1, -R3 ;  /* 0x0000000106067824 */ /* 0x000fe400078e0a03 */
[----:B------:R-:W-:Y:S01]  /*0730*/  @P3 IMAD.MOV.U32 R5, RZ, RZ, RZ ;  /* 0x000000ffff053224 */ /* 0x000fe200078e00ff */
[----:B------:R-:W0:Y:S01]  /*0740*/  @!UP0 S2UR UR7, SR_CgaCtaId ;  /* 0x00000000000789c3 */ /* 0x000e220000008800 */
[----:B------:R-:W-:Y:S01]  /*0750*/  @P3 IMAD.MOV.U32 R3, RZ, RZ, RZ ;  /* 0x000000ffff033224 */ /* 0x000fe200078e00ff */
[----:B------:R-:W-:-:S06]  /*0760*/  ISETP.NE.AND P1, PT, R6, 0x3, PT ;  /* 0x000000030600780c */ /* 0x000fcc0003f25270 */
[----:B------:R-:W1:Y:S01]  /*0770*/  @!P3 LDC R10, c[0x0][0xc] ;  /* 0x00000300ff0abb82 */ /* 0x000e620000000800 */
[----:B---3--:R-:W-:-:S04]  /*0780*/  @P3 IMAD.WIDE.U32 R4, R8, R9, R4 ;  /* 0x0000000908043225 */ /* 0x008fc800078e0004 */
[----:B------:R-:W-:Y:S02]  /*0790*/  IMAD.MOV.U32 R9, RZ, RZ, RZ ;  /* 0x000000ffff097224 */ /* 0x000fe400078e00ff */
[----:B------:R-:W-:Y:S01]  /*07a0*/  @P3 IMAD.IADD R5, R5, 0x1, R3 ;  /* 0x0000000105053824 */ /* 0x000fe200078e0203 */
[----:B------:R-:W-:Y:S01]  /*07b0*/  LOP3.LUT R3, R2, 0x7f, RZ, 0xc0, !PT ;  /* 0x0000007f02037812 */ /* 0x000fe200078ec0ff */
[----:B0-----:R-:W-:Y:S01]  /*07c0*/  @!UP0 ULEA UR8, UR7, UR6, 0x18 ;  /* 0x0000000607088291 */ /* 0x001fe2000f8ec03f */
[----:B------:R-:W-:Y:S02]  /*07d0*/  VOTEU.ALL UP0, P0 ;  /* 0x00000000003f7886 */ /* 0x000fe40000000000 */
[----:B------:R-:W-:Y:S01]  /*07e0*/  ULDC UR6, c[0x0][0xc] ;  /* 0x0000030000067ab9 */ /* 0x000fe20000000800 */
[----:B------:R-:W-:Y:S01]  /*07f0*/  ULDC UR7, c[0x0][0x10] ;  /* 0x0000040000077ab9 */ /* 0x000fe20000000800 */
[----:B------:R-:W-:Y:S01]  /*0800*/  ISETP.EQ.OR P0, PT, R6, RZ, !P1 ;  /* 0x000000ff0600720c */ /* 0x000fe20004f02670 */
[----:B-1----:R-:W-:-:S03]  /*0810*/  @!P3 IMAD.WIDE.U32 R10, R10, R7, R8 ;  /* 0x000000070a0ab225 */ /* 0x002fc600078e0008 */
[C---:B------:R-:W-:Y:S01]  /*0820*/  ISETP.EQ.AND P0, PT, R12.reuse, RZ, P0 ;  /* 0x000000ff0c00720c */ /* 0x040fe20000702270 */
[----:B------:R-:W0:Y:S02]  /*0830*/  FENCE.VIEW.ASYNC.S ;  /* 0x00000000000073c6 */ /* 0x000e240000000000 */
[----:B0-----:R-:W0:Y:S01]  /*0840*/  @!UP0 SYNCS.EXCH.64 URZ, [UR8+0x1a0], UR4 ;  /* 0x0001a004083f85b2 */ /* 0x001e220008000100 */
[----:B------:R-:W-:Y:S01]  /*0850*/  VIADD R12, R12, 0xffffffff ;  /* 0xffffffff0c0c7836 */ /* 0x000fe20000000000 */
[----:B------:R-:W-:Y:S01]  /*0860*/  SEL R0, RZ, 0x1, !P0 ;  /* 0x00000001ff007807 */ /* 0x000fe20004000000 */
[----:B------:R-:W-:Y:S02]  /*0870*/  @!P3 IMAD.MOV.U32 R4, RZ, RZ, R10 ;  /* 0x000000ffff04b224 */ /* 0x000fe400078e000a */
[----:B------:R-:W-:Y:S01]  /*0880*/  @!P3 IMAD.MOV.U32 R5, RZ, RZ, R11 ;  /* 0x000000ffff05b224 */ /* 0x000fe200078e000b */
[----:B------:R-:W-:-:S04]  /*0890*/  ISETP.GE.U32.AND P1, PT, R12, 0x2, PT ;  /* 0x000000020c00780c */ /* 0x000fc80003f26070 */
[----:B------:R-:W-:Y:S01]  /*08a0*/  SEL R0, R0, 0x2, P1 ;  /* 0x0000000200007807 */ /* 0x000fe20000800000 */
[----:B------:R1:W0:Y:S01]  /*08b0*/  @!UP1 SYNCS.EXCH.64 URZ, [UR8+0x1a8], UR4 ;  /* 0x0001a804083f95b2 */ /* 0x0002220008000100 */
[----:B------:R-:W-:Y:S01]  /*08c0*/  NOP ;  /* 0x0000000000007918 */ /* 0x000fe20000000000 */
[----:B-1----:R-:W-:-:S03]  /*08d0*/  UIMAD.WIDE.U32 UR4, UR6, UR7, URZ ;  /* 0x00000007060472a5 */ /* 0x002fc6000f8e003f */
[----:B------:R-:W-:Y:S02]  /*08e0*/  ULDC UR6, c[0x0][0x14] ;  /* 0x0000050000067ab9 */ /* 0x000fe40000000800 */
[----:B------:R-:W-:Y:S02]  /*08f0*/  UIMAD.WIDE.U32 UR32, UR4, UR6, URZ ;  /* 0x00000006042072a5 */ /* 0x000fe4000f8e003f */
[----:B------:R-:W-:-:S04]  /*0900*/  UIMAD UR6, UR5, UR6, URZ ;  /* 0x00000006050672a4 */ /* 0x000fc8000f8e023f */
[----:B------:R-:W-:Y:S01]  /*0910*/  UIADD3 UR6, UR33, UR6, URZ ;  /* 0x0000000621067290 */ /* 0x000fe2000fffe03f */
[----:B0-----:R-:W-:Y:S06]  /*0920*/  BAR.SYNC.DEFER_BLOCKING 0x0 ;  /* 0x0000000000007b1d */ /* 0x001fec0000010000 */
[----:B------:R-:W-:Y:S05]  /*0930*/  @!P2 BRA `(.L_x_4) ;  /* 0x00000044007ca947 */ /* 0x000fea0003800000 */
[----:B------:R-:W-:-:S13]  /*0940*/  ISETP.GT.U32.AND P0, PT, R12, 0x1, PT ;  /* 0x000000010c00780c */ /* 0x000fda0003f04070 */
[----:B------:R-:W-:Y:S05]  /*0950*/  @P0 EXIT ;  /* 0x000000000000094d */ /* 0x000fea0003800000 */
[----:B------:R-:W-:Y:S01]  /*0960*/  ULDC.64 UR4, c[0x0][0x750] ;  /* 0x0001d40000047ab9 */ /* 0x000fe20000000a00 */
[----:B------:R-:W-:Y:S01]  /*0970*/  PRMT R10, RZ, 0x7610, R10 ;  /* 0x00007610ff0a7816 */ /* 0x000fe2000000000a */
[----:B------:R-:W-:Y:S01]  /*0980*/  IMAD.MOV.U32 R20, RZ, RZ, -0x1 ;  /* 0xffffffffff147424 */ /* 0x000fe200078e00ff */
[----:B------:R-:W-:Y:S01]  /*0990*/  ISETP.GE.U32.AND P0, PT, R4, UR4, PT ;  /* 0x0000000404007c0c */ /* 0x000fe2000bf06070 */
[----:B------:R-:W-:Y:S02]  /*09a0*/  IMAD.MOV.U32 R22, RZ, RZ, -0x1 ;  /* 0xffffffffff167424 */ /* 0x000fe400078e00ff */
[----:B------:R-:W-:Y:S01]  /*09b0*/  IMAD.MOV.U32 R56, RZ, RZ, -0x1 ;  /* 0xffffffffff387424 */ /* 0x000fe200078e00ff */
[----:B------:R-:W-:-:S13]  /*09c0*/  ISETP.GE.U32.AND.EX P0, PT, R5, UR5, PT, P0 ;  /* 0x0000000505007c0c */ /* 0x000fda000bf06100 */
[----:B------:R-:W-:Y:S05]  /*09d0*/  @P0 BRA `(.L_x_5) ;  /* 0x0000000400540947 */ /* 0x000fea0003800000 */
[----:B------:R-:W0:Y:S01]  /*09e0*/  LDC.64 R18, c[0x0][0x728] ;  /* 0x0001ca00ff127b82 */ /* 0x000e220000000a00 */
[----:B------:R-:W-:Y:S02]  /*09f0*/  IMAD.MOV.U32 R10, RZ, RZ, R4 ;  /* 0x000000ffff0a7224 */ /* 0x000fe400078e0004 */
[----:B------:R-:W-:-:S05]  /*0a00*/  IMAD.MOV.U32 R11, RZ, RZ, R5 ;  /* 0x000000ffff0b7224 */ /* 0x000fca00078e0005 */
[----:B------:R-:W1:Y:S08]  /*0a10*/  LDC R6, c[0x0][0x730] ;  /* 0x0001cc00ff067b82 */ /* 0x000e700000000800 */
[----:B------:R-:W2:Y:S01]  /*0a20*/  LDC.64 R20, c[0x0][0x720] ;  /* 0x0001c800ff147b82 */ /* 0x000ea20000000a00 */
[----:B0-----:R-:W-:-:S04]  /*0a30*/  ISETP.NE.U32.AND P0, PT, R18, RZ, PT ;  /* 0x000000ff1200720c */ /* 0x001fc80003f05070 */
[----:B------:R-:W-:-:S13]  /*0a40*/  ISETP.NE.AND.EX P0, PT, R19, RZ, PT, P0 ;  /* 0x000000ff1300720c */ /* 0x000fda0003f05300 */
[----:B-12---:R-:W-:Y:S05]  /*0a50*/  @!P0 BRA `(.L_x_6) ;  /* 0x0000000000288947 */ /* 0x006fea0003800000 */
[----:B------:R-:W0:Y:S02]  /*0a60*/  LDC R15, c[0x0][0x734] ;  /* 0x0001cd00ff0f7b82 */ /* 0x000e240000000800 */
[----:B0-----:R-:W-:-:S05]  /*0a70*/  IADD3 R15, P0, R4, R15, RZ ;  /* 0x0000000f040f7210 */ /* 0x001fca0007f1e0ff */
[----:B------:R-:W-:-:S04]  /*0a80*/  IMAD.X R17, RZ, RZ, R5, P0 ;  /* 0x000000ffff117224 */ /* 0x000fc800000e0605 */
[----:B------:R-:W-:-:S04]  /*0a90*/  IMAD.WIDE.U32 R10, R17, R18, RZ ;  /* 0x00000012110a7225 */ /* 0x000fc800078e00ff */
[----:B------:R-:W-:-:S04]  /*0aa0*/  IMAD.WIDE.U32 R12, P0, R15, R19, R10 ;  /* 0x000000130f0c7225 */ /* 0x000fc8000780000a */
[----:B------:R-:W-:-:S04]  /*0ab0*/  IMAD.WIDE.U32 R10, R15, R18, RZ ;  /* 0x000000120f0a7225 */ /* 0x000fc800078e00ff */
[----:B------:R-:W-:Y:S01]  /*0ac0*/  IMAD.X R15, RZ, RZ, RZ, P0 ;  /* 0x000000ffff0f7224 */ /* 0x000fe200000e06ff */
[----:B------:R-:W-:Y:S01]  /*0ad0*/  IADD3 RZ, P0, R11, R12, RZ ;  /* 0x0000000c0bff7210 */ /* 0x000fe20007f1e0ff */
[----:B------:R-:W-:-:S04]  /*0ae0*/  IMAD.MOV.U32 R14, RZ, RZ, R13 ;  /* 0x000000ffff0e7224 */ /* 0x000fc800078e000d */
[----:B------:R-:W-:-:S08]  /*0af0*/  IMAD.WIDE.U32.X R10, R17, R19, R14, P0 ;  /* 0x00000013110a7225 */ /* 0x000fd000000e040e */
.L_x_6:
[-CC-:B------:R-:W-:Y:S01]  /*0b00*/  SHF.R.U64 R56, R10, R6.reuse, R11.reuse ;  /* 0x000000060a387219 */ /* 0x180fe2000000120b */
[----:B------:R-:W0:Y:S01]  /*0b10*/  LDC R14, c[0x0][0x718] ;  /* 0x0001c600ff0e7b82 */ /* 0x000e220000000800 */
[----:B------:R-:W-:Y:S01]  /*0b20*/  SHF.R.U32.HI R9, RZ, R6, R11 ;  /* 0x00000006ff097219 */ /* 0x000fe2000001160b */
[----:B------:R-:W-:Y:S01]  /*0b30*/  ULDC UR4, c[0x0][0x150] ;  /* 0x0000540000047ab9 */ /* 0x000fe20000000800 */
[----:B------:R-:W-:Y:S02]  /*0b40*/  IADD3 R13, P0, RZ, -R56, RZ ;  /* 0x80000038ff0d7210 */ /* 0x000fe40007f1e0ff */
[----:B------:R-:W-:-:S03]  /*0b50*/  I2FP.F32.U32 R6, R8 ;  /* 0x0000000800067245 */ /* 0x000fc60000201000 */
[----:B------:R-:W1:Y:S01]  /*0b60*/  LDC.64 R28, c[0x0][0x740] ;  /* 0x0001d000ff1c7b82 */ /* 0x000e620000000a00 */
[----:B------:R-:W-:Y:S02]  /*0b70*/  IMAD.X R15, RZ, RZ, ~R9, P0 ;  /* 0x000000ffff0f7224 */ /* 0x000fe400000e0e09 */
[----:B------:R-:W-:Y:S01]  /*0b80*/  FMUL R6, R6, UR4 ;  /* 0x0000000406067c20 */ /* 0x000fe20008400000 */
[----:B------:R-:W-:Y:S01]  /*0b90*/  IMAD.WIDE.U32 R10, R13, R20, R4 ;  /* 0x000000140d0a7225 */ /* 0x000fe200078e0004 */
[----:B------:R-:W-:-:S03]  /*0ba0*/  ULDC UR4, c[0x0][0x154] ;  /* 0x0000550000047ab9 */ /* 0x000fc60000000800 */
[----:B------:R-:W-:Y:S01]  /*0bb0*/  IMAD R12, R15, R20, RZ ;  /* 0x000000140f0c7224 */ /* 0x000fe200078e02ff */
[----:B------:R-:W2:Y:S01]  /*0bc0*/  LDC R9, c[0x0][0x144] ;  /* 0x00005100ff097b82 */ /* 0x000ea20000000800 */
[----:B------:R-:W3:Y:S02]  /*0bd0*/  F2I.U32.TRUNC.NTZ R6, R6 ;  /* 0x0000000600067305 */ /* 0x000ee4000020f000 */
[----:B------:R-:W-:-:S04]  /*0be0*/  IMAD R13, R13, R21, R12 ;  /* 0x000000150d0d7224 */ /* 0x000fc800078e020c */
[----:B------:R-:W-:Y:S01]  /*0bf0*/  IMAD.IADD R11, R11, 0x1, R13 ;  /* 0x000000010b0b7824 */ /* 0x000fe200078e020d */
[----:B------:R-:W4:Y:S01]  /*0c00*/  LDC R22, c[0x0][0x708] ;  /* 0x0001c200ff167b82 */ /* 0x000f220000000800 */
[----:B------:R-:W-:-:S03]  /*0c10*/  IMAD.MOV.U32 R13, RZ, RZ, -0x1 ;  /* 0xffffffffff0d7424 */ /* 0x000fc600078e00ff */
[-CC-:B0-----:R-:W-:Y:S02]  /*0c20*/  SHF.R.U64 R20, R10, R14.reuse, R11.reuse ;  /* 0x0000000e0a147219 */ /* 0x181fe4000000120b */
[----:B------:R-:W-:Y:S02]  /*0c30*/  I2FP.F32.U32 R10, R7 ;  /* 0x00000007000a7245 */ /* 0x000fe40000201000 */
[----:B------:R-:W0:Y:S01]  /*0c40*/  LDC R26, c[0x0][0x758] ;  /* 0x0001d600ff1a7b82 */ /* 0x000e220000000800 */
[----:B-1----:R-:W-:Y:S01]  /*0c50*/  ISETP.NE.U32.AND P0, PT, R28, RZ, PT ;  /* 0x000000ff1c00720c */ /* 0x002fe20003f05070 */
[----:B---3--:R-:W-:Y:S02]  /*0c60*/  IMAD.MOV R12, RZ, RZ, -R6 ;  /* 0x000000ffff0c7224 */ /* 0x008fe400078e0a06 */
[----:B------:R-:W-:Y:S01]  /*0c70*/  FMUL R10, R10, UR4 ;  /* 0x000000040a0a7c20 */ /* 0x000fe20008400000 */
[----:B------:R-:W-:Y:S02]  /*0c80*/  SHF.R.U32.HI R11, RZ, R14, R11 ;  /* 0x0000000eff0b7219 */ /* 0x000fe4000001160b */
[----:B------:R-:W-:Y:S01]  /*0c90*/  ISETP.NE.AND.EX P0, PT, R29, RZ, PT, P0 ;  /* 0x000000ff1d00720c */ /* 0x000fe20003f05300 */
[----:B------:R1:W3:Y:S01]  /*0ca0*/  F2I.U32.TRUNC.NTZ R17, R10 ;  /* 0x0000000a00117305 */ /* 0x0002e2000020f000 */
[----:B------:R-:W1:Y:S01]  /*0cb0*/  LDC R18, c[0x0][0x148] ;  /* 0x00005200ff127b82 */ /* 0x000e620000000800 */
[----:B--2---:R-:W-:-:S07]  /*0cc0*/  IMAD R6, R9, R12, R8 ;  /* 0x0000000c09067224 */ /* 0x004fce00078e0208 */
[----:B------:R-:W2:Y:S01]  /*0cd0*/  LDC R24, c[0x0][0x700] ;  /* 0x0001c000ff187b82 */ /* 0x000ea20000000800 */
[-CC-:B----4-:R-:W-:Y:S02]  /*0ce0*/  SHF.R.U64 R30, R20, R22.reuse, R11.reuse ;  /* 0x00000016141e7219 */ /* 0x190fe4000000120b */
[----:B------:R-:W-:Y:S01]  /*0cf0*/  SHF.R.U32.HI R9, RZ, R22, R11 ;  /* 0x00000016ff097219 */ /* 0x000fe2000001160b */
[----:B------:R-:W-:-:S04]  /*0d00*/  IMAD.MOV.U32 R11, RZ, RZ, 0x1 ;  /* 0x00000001ff0b7424 */ /* 0x000fc800078e00ff */
[----:B------:R-:W4:Y:S01]  /*0d10*/  LDC R21, c[0x0][0x748] ;  /* 0x0001d200ff157b82 */ /* 0x000f220000000800 */
[-C--:B0-----:R-:W-:Y:S02]  /*0d20*/  SHF.L.U32 R8, R13, R26.reuse, RZ ;  /* 0x0000001a0d087219 */ /* 0x081fe400000006ff */
[--C-:B------:R-:W-:Y:S02]  /*0d30*/  SHF.R.U64 R22, R30, R26, R9.reuse ;  /* 0x0000001a1e167219 */ /* 0x100fe40000001209 */
[----:B------:R-:W-:Y:S02]  /*0d40*/  LOP3.LUT R15, RZ, R8, RZ, 0x33, !PT ;  /* 0x00000008ff0f7212 */ /* 0x000fe400078e33ff */
[-C--:B------:R-:W-:Y:S01]  /*0d50*/  SHF.R.U32.HI R9, RZ, R26.reuse, R9 ;  /* 0x0000001aff097219 */ /* 0x080fe20000011609 */
[----:B------:R-:W0:Y:S01]  /*0d60*/  LDC R23, c[0x0][0x738] ;  /* 0x0001ce00ff177b82 */ /* 0x000e220000000800 */
[----:B------:R-:W-:Y:S01]  /*0d70*/  SHF.L.U32 R14, R11, R26, RZ ;  /* 0x0000001a0b0e7219 */ /* 0x000fe200000006ff */
[----:B------:R-:W-:-:S06]  /*0d80*/  IMAD.MOV.U32 R8, RZ, RZ, R22 ;  /* 0x000000ffff087224 */ /* 0x000fcc00078e0016 */
[----:B------:R-:W0:Y:S01]  /*0d90*/  LDC R25, c[0x0][0x710] ;  /* 0x0001c400ff197b82 */ /* 0x000e220000000800 */
[----:B-1-3--:R-:W-:Y:S05]  /*0da0*/  @!P0 BRA `(.L_x_7) ;  /* 0x0000000000288947 */ /* 0x00afea0003800000 */
[----:B------:R-:W1:Y:S02]  /*0db0*/  LDC R13, c[0x0][0x74c] ;  /* 0x0001d300ff0d7b82 */ /* 0x000e640000000800 */
[----:B-1----:R-:W-:-:S05]  /*0dc0*/  IADD3 R13, P0, R22, R13, RZ ;  /* 0x0000000d160d7210 */ /* 0x002fca0007f1e0ff */
        /* <DEDUP_REMOVED lines=8> */
.L_x_7:
[----:B----4-:R-:W-:Y:S01]  /*0e50*/  SHF.R.U64 R8, R8, R21, R9 ;  /* 0x0000001508087219 */ /* 0x010fe20000001209 */
[----:B--2---:R-:W-:Y:S01]  /*0e60*/  VIADD R9, R24, 0xffffffff ;  /* 0xffffffff18097836 */ /* 0x004fe20000000000 */
[----:B------:R-:W-:Y:S01]  /*0e70*/  LOP3.LUT R15, R30, R15, RZ, 0xc0, !PT ;  /* 0x0000000f1e0f7212 */ /* 0x000fe200078ec0ff */
[----:B------:R-:W-:Y:S02]  /*0e80*/  IMAD.MOV R17, RZ, RZ, -R17 ;  /* 0x000000ffff117224 */ /* 0x000fe400078e0a11 */
[----:B------:R-:W-:Y:S01]  /*0e90*/  IMAD.MOV R10, RZ, RZ, -R8 ;  /* 0x000000ffff0a7224 */ /* 0x000fe200078e0a08 */
[----:B------:R-:W-:Y:S01]  /*0ea0*/  LOP3.LUT R9, R20, R9, RZ, 0xc0, !PT ;  /* 0x0000000914097212 */ /* 0x000fe200078ec0ff */
[----:B------:R-:W-:Y:S02]  /*0eb0*/  @P3 IMAD R6, R18, R17, R7 ;  /* 0x0000001112063224 */ /* 0x000fe400078e0207 */
[----:B------:R-:W-:Y:S02]  /*0ec0*/  IMAD R15, R14, R8, R15 ;  /* 0x000000080e0f7224 */ /* 0x000fe400078e020f */
[----:B0-----:R-:W-:-:S02]  /*0ed0*/  IMAD R7, R10, R23, R22 ;  /* 0x000000170a077224 */ /* 0x001fc400078e0216 */
[----:B------:R-:W-:Y:S02]  /*0ee0*/  IMAD R6, R15, R25, R6 ;  /* 0x000000190f067224 */ /* 0x000fe400078e0206 */
[----:B------:R-:W-:Y:S02]  /*0ef0*/  IMAD R7, R7, R24, R9 ;  /* 0x0000001807077224 */ /* 0x000fe400078e0209 */
[----:B------:R-:W-:-:S03]  /*0f00*/  IMAD.MOV.U32 R10, RZ, RZ, 0x1 ;  /* 0x00000001ff0a7424 */ /* 0x000fc600078e00ff */
[----:B------:R-:W-:Y:S02]  /*0f10*/  SEL R22, R7, R6, !P3 ;  /* 0x0000000607167207 */ /* 0x000fe40005800000 */
[----:B------:R-:W-:-:S07]  /*0f20*/  SEL R20, R6, R7, !P3 ;  /* 0x0000000706147207 */ /* 0x000fce0005800000 */
.L_x_5:
[----:B------:R-:W-:-:S08]  /*0f30*/  NOP ;  /* 0x0000000000007918 */ /* 0x000fd00000000000 */
[----:B------:R-:W0:Y:S02]  /*0f40*/  USETMAXREG.TRY_ALLOC.CTAPOOL UP0, 0xe8 ;  /* 0x000000e8000079c8 */ /* 0x000e240008000600 */
[----:B0-----:R-:W-:-:S13]  /*0f50*/  PLOP3.LUT P0, PT, PT, PT, UP0, 0x80, 0x0 ;  /* 0x000000000000781c */ /* 0x001fda0003f0f008 */
[----:B------:R-:W-:Y:S05]  /*0f60*/  @!P0 BRA `(.L_x_5) ;  /* 0xfffffffc00f08947 */ /* 0x000fea000383ffff */
[----:B------:R-:W-:Y:S01]  /*0f70*/  ULDC.64 UR4, c[0x0][0x698] ;  /* 0x0001a60000047ab9 */ /* 0x000fe20000000a00 */
[----:B------:R-:W-:Y:S01]  /*0f80*/  ULDC.64 UR18, c[0x0][0x208] ;  /* 0x0000820000127ab9 */ /* 0x000fe20000000a00 */
[----:B------:R-:W-:-:S04]  /*0f90*/  ISETP.NE.U32.AND P0, PT, RZ, UR4, PT ;  /* 0x00000004ff007c0c */ /* 0x000fc8000bf05070 */
[----:B------:R-:W-:-:S13]  /*0fa0*/  ISETP.NE.AND.EX P0, PT, RZ, UR5, PT, P0 ;  /* 0x00000005ff007c0c */ /* 0x000fda000bf05300 */
[----:B------:R-:W-:Y:S05]  /*0fb0*/  @!P0 BRA `(.L_x_8) ;  /* 0x00000000001c8947 */ /* 0x000fea0003800000 */
[----:B------:R-:W0:Y:S02]  /*0fc0*/  LDC.64 R6, c[0x0][0x698] ;  /* 0x0001a600ff067b82 */ /* 0x000e240000000a00 */
[----:B0-----:R-:W2:Y:S02]  /*0fd0*/  LDG.E.64 R6, desc[UR18][R6.64] ;  /* 0x0000001206067981 */ /* 0x001ea4000c1e1b00 */
[----:B--2---:R-:W-:-:S04]  /*0fe0*/  ISETP.NE.U32.AND P0, PT, R6, RZ, PT ;  /* 0x000000ff0600720c */ /* 0x004fc80003f05070 */
[----:B------:R-:W-:-:S13]  /*0ff0*/  ISETP.NE.AND.EX P0, PT, R7, RZ, PT, P0 ;  /* 0x000000ff0700720c */ /* 0x000fda0003f05300 */
[----:B------:R-:W-:Y:S05]  /*1000*/  @!P0 BRA `(.L_x_8) ;  /* 0x0000000000088947 */ /* 0x000fea0003800000 */
[----:B------:R0:W5:Y:S01]  /*1010*/  LD.E R6, desc[UR18][R6.64] ;  /* 0x0000001206067980 */ /* 0x000162000c101900 */
[----:B------:R-:W-:Y:S05]  /*1020*/  BRA `(.L_x_9) ;  /* 0x0000000000207947 */ /* 0x000fea0003800000 */
.L_x_8:
[----:B------:R-:W-:Y:S02]  /*1030*/  ULDC.64 UR4, c[0x0][0x688] ;  /* 0x0001a20000047ab9 */ /* 0x000fe40000000a00 */
[----:B------:R-:W-:-:S04]  /*1040*/  ISETP.NE.U32.AND P0, PT, RZ, UR4, PT ;  /* 0x00000004ff007c0c */ /* 0x000fc8000bf05070 */
[----:B------:R-:W-:-:S13]  /*1050*/  ISETP.NE.AND.EX P0, PT, RZ, UR5, PT, P0 ;  /* 0x00000005ff007c0c */ /* 0x000fda000bf05300 */
[----:B------:R-:W-:Y:S05]  /*1060*/  @!P0 BRA `(.L_x_10) ;  /* 0x00000000000c8947 */ /* 0x000fea0003800000 */
[----:B------:R-:W0:Y:S02]  /*1070*/  LDC.64 R6, c[0x0][0x688] ;  /* 0x0001a200ff067b82 */ /* 0x000e240000000a00 */
[----:B0-----:R1:W5:Y:S01]  /*1080*/  LDG.E R6, desc[UR18][R6.64] ;  /* 0x0000001206067981 */ /* 0x001362000c1e1900 */
[----:B------:R-:W-:Y:S05]  /*1090*/  BRA `(.L_x_9) ;  /* 0x0000000000047947 */ /* 0x000fea0003800000 */
.L_x_10:
[----:B------:R-:W2:Y:S02]  /*10a0*/  LDC R6, c[0x0][0x680] ;  /* 0x0001a000ff067b82 */ /* 0x000ea40000000800 */
.L_x_9:
[----:B------:R-:W-:Y:S02]  /*10b0*/  ULDC.64 UR4, c[0x0][0x6a0] ;  /* 0x0001a80000047ab9 */ /* 0x000fe40000000a00 */
[----:B------:R-:W-:-:S04]  /*10c0*/  ISETP.NE.U32.AND P0, PT, RZ, UR4, PT ;  /* 0x00000004ff007c0c */ /* 0x000fc8000bf05070 */
[----:B------:R-:W-:-:S13]  /*10d0*/  ISETP.NE.AND.EX P0, PT, RZ, UR5, PT, P0 ;  /* 0x00000005ff007c0c */ /* 0x000fda000bf05300 */
[----:B------:R-:W-:Y:S05]  /*10e0*/  @!P0 BRA `(.L_x_11) ;  /* 0x00000000001c8947 */ /* 0x000fea0003800000 */
[----:B------:R-:W3:Y:S02]  /*10f0*/  LDC.64 R8, c[0x0][0x6a0] ;  /* 0x0001a800ff087b82 */ /* 0x000ee40000000a00 */
[----:B---3--:R-:W3:Y:S02]  /*1100*/  LDG.E.64 R8, desc[UR18][R8.64] ;  /* 0x0000001208087981 */ /* 0x008ee4000c1e1b00 */
[----:B---3--:R-:W-:-:S04]  /*1110*/  ISETP.NE.U32.AND P0, PT, R8, RZ, PT ;  /* 0x000000ff0800720c */ /* 0x008fc80003f05070 */
[----:B------:R-:W-:-:S13]  /*1120*/  ISETP.NE.AND.EX P0, PT, R9, RZ, PT, P0 ;  /* 0x000000ff0900720c */ /* 0x000fda0003f05300 */
[----:B------:R-:W-:Y:S05]  /*1130*/  @!P0 BRA `(.L_x_11) ;  /* 0x0000000000088947 */ /* 0x000fea0003800000 */
[----:B01----:R0:W5:Y:S01]  /*1140*/  LD.E R7, desc[UR18][R8.64] ;  /* 0x0000001208077980 */ /* 0x003162000c101900 */
[----:B------:R-:W-:Y:S05]  /*1150*/  BRA `(.L_x_12) ;  /* 0x0000000000207947 */ /* 0x000fea0003800000 */
.L_x_11:
[----:B------:R-:W-:Y:S02]  /*1160*/  ULDC.64 UR4, c[0x0][0x690] ;  /* 0x0001a40000047ab9 */ /* 0x000fe40000000a00 */
[----:B------:R-:W-:-:S04]  /*1170*/  ISETP.NE.U32.AND P0, PT, RZ, UR4, PT ;  /* 0x00000004ff007c0c */ /* 0x000fc8000bf05070 */
[----:B------:R-:W-:-:S13]  /*1180*/  ISETP.NE.AND.EX P0, PT, RZ, UR5, PT, P0 ;  /* 0x00000005ff007c0c */ /* 0x000fda000bf05300 */
[----:B------:R-:W-:Y:S05]  /*1190*/  @!P0 BRA `(.L_x_13) ;  /* 0x00000000000c8947 */ /* 0x000fea0003800000 */
[----:B------:R-:W0:Y:S02]  /*11a0*/  LDC.64 R8, c[0x0][0x690] ;  /* 0x0001a400ff087b82 */ /* 0x000e240000000a00 */
[----:B01----:R1:W5:Y:S01]  /*11b0*/  LDG.E R7, desc[UR18][R8.64] ;  /* 0x0000001208077981 */ /* 0x003362000c1e1900 */
[----:B------:R-:W-:Y:S05]  /*11c0*/  BRA `(.L_x_12) ;  /* 0x0000000000047947 */ /* 0x000fea0003800000 */
.L_x_13:
[----:B01----:R-:W3:Y:S02]  /*11d0*/  LDC R7, c[0x0][0x684] ;  /* 0x0001a100ff077b82 */ /* 0x003ee40000000800 */
.L_x_12:
[----:B------:R-:W-:-:S13]  /*11e0*/  LOP3.LUT P0, RZ, R10, 0xff, RZ, 0xc0, !PT ;  /* 0x000000ff0aff7812 */ /* 0x000fda000780c0ff */
[----:B------:R-:W-:Y:S05]  /*11f0*/  @!P0 EXIT ;  /* 0x000000000000894d */ /* 0x000fea0003800000 */
[----:B------:R-:W4:Y:S01]  /*1200*/  LDC.64 R18, c[0x0][0x288] ;  /* 0x0000a200ff127b82 */ /* 0x000f220000000a00 */
[C---:B01----:R-:W-:Y:S01]  /*1210*/  IMAD.SHL.U32 R9, R2.reuse, 0x20, RZ ;  /* 0x0000002002097824 */ /* 0x043fe200078e00ff */
[----:B------:R-:W-:Y:S01]  /*1220*/  SHF.R.U32.HI R10, RZ, 0x5, R3 ;  /* 0x00000005ff0a7819 */ /* 0x000fe20000011603 */
[----:B------:R-:W-:Y:S01]  /*1230*/  IMAD.SHL.U32 R8, R2, 0x200, RZ ;  /* 0x0000020002087824 */ /* 0x000fe200078e00ff */
[----:B------:R-:W-:Y:S01]  /*1240*/  LOP3.LUT R12, R16, 0x1, RZ, 0xc0, !PT ;  /* 0x00000001100c7812 */ /* 0x000fe200078ec0ff */
[----:B------:R-:W-:Y:S01]  /*1250*/  IMAD.SHL.U32 R3, R2, 0x10, RZ ;  /* 0x0000001002037824 */ /* 0x000fe200078e00ff */
[----:B------:R-:W-:Y:S01]  /*1260*/  LOP3.LUT R11, R9, 0x1c00, RZ, 0xc0, !PT ;  /* 0x00001c00090b7812 */ /* 0x000fe200078ec0ff */
[----:B------:R-:W-:Y:S01]  /*1270*/  IMAD.SHL.U32 R14, R10, 0x10, RZ ;  /* 0x000000100a0e7824 */ /* 0x000fe200078e00ff */
[----:B------:R-:W-:Y:S01]  /*1280*/  SHF.R.U32.HI R9, RZ, 0x2, R2 ;  /* 0x00000002ff097819 */ /* 0x000fe20000011602 */
[----:B------:R-:W0:Y:S01]  /*1290*/  LDC R17, c[0x0][0x758] ;  /* 0x0001d600ff117b82 */ /* 0x000e220000000800 */
[----:B------:R-:W-:Y:S01]  /*12a0*/  LOP3.LUT R8, R11, 0x200, R8, 0xf8, !PT ;  /* 0x000002000b087812 */ /* 0x000fe200078ef808 */
[----:B------:R-:W-:Y:S01]  /*12b0*/  IMAD.SHL.U32 R16, R16, 0x40, RZ ;  /* 0x0000004010107824 */ /* 0x000fe200078e00ff */
[----:B------:R-:W-:Y:S01]  /*12c0*/  LOP3.LUT R9, R9, 0x7, RZ, 0xc0, !PT ;  /* 0x0000000709097812 */ /* 0x000fe200078ec0ff */
[----:B------:R-:W-:Y:S01]  /*12d0*/  ULDC.64 UR12, c[0x0][0x6b0] ;  /* 0x0001ac00000c7ab9 */ /* 0x000fe20000000a00 */
[----:B------:R-:W-:Y:S01]  /*12e0*/  LOP3.LUT R8, R8, 0x1c0, R3, 0xf8, !PT ;  /* 0x000001c008087812 */ /* 0x000fe200078ef803 */
[----:B------:R-:W-:Y:S01]  /*12f0*/  ULDC.64 UR14, c[0x0][0x6c8] ;  /* 0x0001b200000e7ab9 */ /* 0x000fe20000000a00 */
[--C-:B------:R-:W-:Y:S01]  /*1300*/  LOP3.LUT R11, R14, 0xfffffff0, R9.reuse, 0xe2, !PT ;  /* 0xfffffff00e0b7812 */ /* 0x100fe200078ee209 */
[----:B------:R-:W-:Y:S01]  /*1310*/  IMAD R13, R10, -0x10, -R9 ;  /* 0xfffffff00a0d7824 */ /* 0x000fe200078e0a09 */
[----:B------:R-:W-:Y:S01]  /*1320*/  LOP3.LUT R15, R8, 0x20, R3, 0xf8, !PT ;  /* 0x00000020080f7812 */ /* 0x000fe200078ef803 */
[----:B------:R-:W-:Y:S01]  /*1330*/  USHF.L.U64.HI UR7, UR12, 0x5, UR13 ;  /* 0x000000050c077899 */ /* 0x000fe2000801020d */
[----:B------:R-:W-:Y:S01]  /*1340*/  LOP3.LUT R9, R11, 0x40, R16, 0xf8, !PT ;  /* 0x000000400b097812 */ /* 0x000fe200078ef810 */
[----:B------:R-:W-:Y:S01]  /*1350*/  IMAD R14, R12, -0x40, R13 ;  /* 0xffffffc00c0e7824 */ /* 0x000fe200078e020d */
[----:B------:R-:W-:Y:S01]  /*1360*/  LOP3.LUT R11, R2, 0x3, RZ, 0xc0, !PT ;  /* 0x00000003020b7812 */ /* 0x000fe200078ec0ff */
[----:B------:R-:W-:Y:S01]  /*1370*/  IMAD.MOV.U32 R16, RZ, RZ, 0x1 ;  /* 0x00000001ff107424 */ /* 0x000fe200078e00ff */
[----:B------:R-:W-:Y:S01]  /*1380*/  USHF.L.U64.HI UR13, UR14, 0x5, UR15 ;  /* 0x000000050e0d7899 */ /* 0x000fe2000801020f */
[----:B----4-:R-:W-:Y:S01]  /*1390*/  VIADD R3, R19, 0x3f ;  /* 0x0000003f13037836 */ /* 0x010fe20000000000 */
[----:B------:R-:W-:Y:S01]  /*13a0*/  USHF.L.U32 UR12, UR12, 0x5, URZ ;  /* 0x000000050c0c7899 */ /* 0x000fe2000800063f */
[----:B------:R-:W-:Y:S01]  /*13b0*/  IMAD R8, R11, -0x2, R18 ;  /* 0xfffffffe0b087824 */ /* 0x000fe200078e0212 */
[----:B------:R-:W-:Y:S01]  /*13c0*/  USHF.L.U32 UR14, UR14, 0x5, URZ ;  /* 0x000000050e0e7899 */ /* 0x000fe2000800063f */
[----:B------:R-:W-:Y:S01]  /*13d0*/  IMAD.MOV.U32 R12, RZ, RZ, -0x1 ;  /* 0xffffffffff0c7424 */ /* 0x000fe200078e00ff */
[----:B------:R-:W-:Y:S01]  /*13e0*/  SHF.R.S32.HI R10, RZ, 0x1f, R3 ;  /* 0x0000001fff0a7819 */ /* 0x000fe20000011403 */
[----:B------:R-:W-:Y:S01]  /*13f0*/  ULDC UR4, c[0x0][0x284] ;  /* 0x0000a10000047ab9 */ /* 0x000fe20000000800 */
[----:B------:R-:W-:Y:S01]  /*1400*/  UIADD3 UR20, UP0, UR12, 0x20, URZ ;  /* 0x000000200c147890 */ /* 0x000fe2000ff1e03f */
[----:B------:R-:W-:Y:S01]  /*1410*/  LOP3.LUT R58, R0, 0x1, RZ, 0xfc, !PT ;  /* 0x00000001003a7812 */ /* 0x000fe200078efcff */
[----:B------:R-:W-:Y:S01]  /*1420*/  UIADD3 UR21, UP1, UR14, 0x20, URZ ;  /* 0x000000200e157890 */ /* 0x000fe2000ff3e03f */
[----:B------:R-:W-:Y:S01]  /*1430*/  LEA.HI R11, R10, R3, RZ, 0x6 ;  /* 0x000000030a0b7211 */ /* 0x000fe200078f30ff */
[----:B------:R-:W-:Y:S01]  /*1440*/  IMAD.MOV.U32 R10, RZ, RZ, RZ ;  /* 0x000000ffff0a7224 */ /* 0x000fe200078e00ff */
[-C--:B0-----:R-:W-:Y:S01]  /*1450*/  SHF.L.U32 R3, R16, R17.reuse, RZ ;  /* 0x0000001110037219 */ /* 0x081fe200000006ff */
[----:B------:R-:W-:Y:S01]  /*1460*/  IMAD.MOV.U32 R18, RZ, RZ, RZ ;  /* 0x000000ffff127224 */ /* 0x000fe200078e00ff */
[----:B------:R-:W-:Y:S01]  /*1470*/  SHF.R.S32.HI R11, RZ, 0x6, R11 ;  /* 0x00000006ff0b7819 */ /* 0x000fe2000001140b */
[----:B------:R-:W-:Y:S01]  /*1480*/  VIADD R14, R14, UR4 ;  /* 0x000000040e0e7c36 */ /* 0x000fe20008000000 */
[----:B------:R-:W-:Y:S01]  /*1490*/  SHF.L.U32 R13, R12, R17, RZ ;  /* 0x000000110c0d7219 */ /* 0x000fe200000006ff */
[----:B------:R-:W-:Y:S01]  /*14a0*/  UIADD3.X UR22, URZ, UR7, URZ, UP0, !UPT ;  /* 0x000000073f167290 */ /* 0x000fe200087fe43f */
[----:B------:R-:W-:Y:S01]  /*14b0*/  VIMNMX R16, RZ, R11, PT ;  /* 0x0000000bff107248 */ /* 0x000fe20003fe0100 */
[----:B------:R-:W-:Y:S01]  /*14c0*/  UIADD3.X UR23, URZ, UR13, URZ, UP1, !UPT ;  /* 0x0000000d3f177290 */ /* 0x000fe20008ffe43f */
[C---:B------:R-:W-:Y:S01]  /*14d0*/  LOP3.LUT R12, R2.reuse, 0x80, RZ, 0xc0, !PT ;  /* 0x00000080020c7812 */ /* 0x040fe200078ec0ff */
[----:B------:R-:W-:Y:S01]  /*14e0*/  IMAD.SHL.U32 R2, R2, 0x2, RZ ;  /* 0x0000000202027824 */ /* 0x000fe200078e00ff */
[----:B------:R-:W-:Y:S01]  /*14f0*/  LOP3.LUT R13, RZ, R13, RZ, 0x33, !PT ;  /* 0x0000000dff0d7212 */ /* 0x000fe200078e33ff */
[----:B------:R-:W-:Y:S01]  /*1500*/  IMAD.IADD R16, R11, 0x1, -R16 ;  /* 0x000000010b107824 */ /* 0x000fe200078e0a10 */
[----:B------:R-:W-:-:S02]  /*1510*/  SHF.R.U32.HI R12, RZ, 0x7, R12 ;  /* 0x00000007ff0c7819 */ /* 0x000fc4000001160c */
[----:B------:R-:W-:-:S07]  /*1520*/  SHF.R.U32.HI R15, RZ, 0x3, R15 ;  /* 0x00000003ff0f7819 */ /* 0x000fce000001160f */
.L_x_92:
[----:B----4-:R-:W0:Y:S01]  /*1530*/  SHFL.IDX PT, R19, R12, RZ, 0x1f ;  /* 0x00001fff0c137589 */ /* 0x010e2200000e0000 */
[----:B------:R-:W-:Y:S01]  /*1540*/  ISETP.GE.AND P0, PT, R16, 0x1, PT ;  /* 0x000000011000780c */ /* 0x000fe20003f06270 */
[----:B------:R-:W-:Y:S01]  /*1550*/  UMOV UR4, URZ ;  /* 0x0000003f00047c82 */ /* 0x000fe20008000000 */
[----:B------:R-:W-:Y:S01]  /*1560*/  IMAD.MOV.U32 R17, RZ, RZ, RZ ;  /* 0x000000ffff117224 */ /* 0x000fe200078e00ff */
[----:B-1----:R-:W-:Y:S01]  /*1570*/  CS2R R60, SRZ ;  /* 0x00000000003c7805 */ /* 0x002fe2000001ff00 */
[----:B------:R-:W-:Y:S01]  /*1580*/  IMAD.MOV.U32 R21, RZ, RZ, RZ ;  /* 0x000000ffff157224 */ /* 0x000fe200078e00ff */
[----:B---3--:R-:W-:Y:S01]  /*1590*/  CS2R R62, SRZ ;  /* 0x00000000003e7805 */ /* 0x008fe2000001ff00 */
[----:B------:R-:W-:Y:S01]  /*15a0*/  IMAD.MOV.U32 R23, RZ, RZ, RZ ;  /* 0x000000ffff177224 */ /* 0x000fe200078e00ff */
[----:B------:R-:W-:Y:S01]  /*15b0*/  CS2R R64, SRZ ;  /* 0x0000000000407805 */ /* 0x000fe2000001ff00 */
        /* <DEDUP_REMOVED lines=15> */
[----:B0-----:R-:W-:Y:S01]  /*16b0*/  R2UR UR5, R19 ;  /* 0x00000000130572ca */ /* 0x001fe200000e0000 */
        /* <DEDUP_REMOVED lines=11> */
[----:B-----5:R-:W-:Y:S01]  /*1770*/  CS2R R44, SRZ ;  /* 0x00000000002c7805 */ /* 0x020fe2000001ff00 */
        /* <DEDUP_REMOVED lines=10> */
[----:B------:R-:W-:Y:S06]  /*1820*/  @!P0 BRA `(.L_x_14) ;  /* 0x0000000400bc8947 */ /* 0x000fec0003800000 */
[----:B------:R-:W0:Y:S01]  /*1830*/  S2UR UR9, SR_CgaCtaId ;  /* 0x00000000000979c3 */ /* 0x000e220000008800 */
[----:B------:R-:W-:Y:S01]  /*1840*/  ULEA.HI UR4, UR5, UR5, URZ, 0x1 ;  /* 0x0000000505047291 */ /* 0x000fe2000f8f083f */
[----:B------:R-:W-:Y:S01]  /*1850*/  R2UR UR15, R18 ;  /* 0x00000000120f72ca */ /* 0x000fe200000e0000 */
[----:B------:R-:W-:Y:S01]  /*1860*/  UMOV UR8, 0x400 ;  /* 0x0000040000087882 */ /* 0x000fe20000000000 */
[----:B------:R-:W-:Y:S01]  /*1870*/  IMAD.MOV.U32 R17, RZ, RZ, RZ ;  /* 0x000000ffff117224 */ /* 0x000fe200078e00ff */
[----:B------:R-:W-:Y:S01]  /*1880*/  ULOP3.LUT UR4, UR4, 0x1ffffe, URZ, 0xc0, !UPT ;  /* 0x001ffffe04047892 */ /* 0x000fe2000f8ec03f */
[----:B------:R-:W-:Y:S01]  /*1890*/  IMAD.MOV.U32 R19, RZ, RZ, R16 ;  /* 0x000000ffff137224 */ /* 0x000fe200078e0010 */
[----:B------:R-:W-:Y:S01]  /*18a0*/  UPLOP3.LUT UP0, UPT, UPT, UPT, UPT, 0x40, 0x0 ;  /* 0x000000000000789c */ /* 0x000fe20003f0e870 */
[----:B------:R-:W-:Y:S01]  /*18b0*/  IMAD.MOV.U32 R70, RZ, RZ, R10 ;  /* 0x000000ffff467224 */ /* 0x000fe200078e000a */
[----:B------:R-:W-:Y:S01]  /*18c0*/  UIADD3 UR4, UR5, -UR4, URZ ;  /* 0x8000000405047290 */ /* 0x000fe2000fffe03f */
[----:B------:R-:W-:Y:S01]  /*18d0*/  IMAD.MOV.U32 R72, RZ, RZ, R18 ;  /* 0x000000ffff487224 */ /* 0x000fe200078e0012 */
[----:B------:R-:W-:Y:S01]  /*18e0*/  ULDC UR24, c[0x0][0x644] ;  /* 0x0001910000187ab9 */ /* 0x000fe20000000800 */
[----:B0-----:R-:W-:-:S04]  /*18f0*/  ULEA UR8, UR9, UR8, 0x18 ;  /* 0x0000000809087291 */ /* 0x001fc8000f8ec03f */
[----:B------:R-:W-:-:S04]  /*1900*/  ULEA UR4, UR4, UR8, 0xb ;  /* 0x0000000804047291 */ /* 0x000fc8000f8e583f */
[----:B------:R-:W-:-:S04]  /*1910*/  UIADD3 UR4, UR4, 0x280, URZ ;  /* 0x0000028004047890 */ /* 0x000fc8000fffe03f */
[----:B------:R-:W-:-:S04]  /*1920*/  USHF.R.U32.HI UR4, URZ, 0x4, UR4 ;  /* 0x000000043f047899 */ /* 0x000fc80008011604 */
[----:B------:R-:W-:-:S03]  /*1930*/  ULOP3.LUT UR5, UR4, 0x3fff, URZ, 0xc0, !UPT ;  /* 0x00003fff04057892 */ /* 0x000fc6000f8ec03f */
[----:B------:R-:W-:Y:S01]  /*1940*/  UMOV UR4, URZ ;  /* 0x0000003f00047c82 */ /* 0x000fe20008000000 */
[----:B------:R-:W-:-:S03]  /*1950*/  ULOP3.LUT UR16, UR5, 0x10000, URZ, 0xfc, !UPT ;  /* 0x0001000005107892 */ /* 0x000fc6000f8efc3f */
[----:B------:R-:W-:-:S09]  /*1960*/  UMOV UR5, URZ ;  /* 0x0000003f00057c82 */ /* 0x000fd20008000000 */
.L_x_22:
[----:B------:R-:W-:-:S13]  /*1970*/  ISETP.NE.AND P1, PT, R58, 0x3, PT ;  /* 0x000000033a00780c */ /* 0x000fda0003f25270 */
[----:B01--4-:R-:W-:Y:S05]  /*1980*/  @!P1 BRA `(.L_x_15) ;  /* 0x0000000000049947 */ /* 0x013fea0003800000 */
[----:B------:R-:W-:Y:S01]  /*1990*/  BPT.TRAP 0x1 ;  /* 0x000000040000795c */ /* 0x000fe20000300000 */
.L_x_15:
[----:B------:R-:W0:Y:S01]  /*19a0*/  S2UR UR9, SR_CgaCtaId ;  /* 0x00000000000979c3 */ /* 0x000e220000008800 */
[----:B------:R-:W-:Y:S01]  /*19b0*/  UMOV UR8, 0x400 ;  /* 0x0000040000087882 */ /* 0x000fe20000000000 */
[----:B------:R-:W-:Y:S01]  /*19c0*/  SHF.L.U32 R76, R70, 0x1f, RZ ;  /* 0x0000001f464c7819 */ /* 0x000fe200000006ff */
[----:B0-----:R-:W-:-:S04]  /*19d0*/  ULEA UR17, UR9, UR8, 0x18 ;  /* 0x0000000809117291 */ /* 0x001fc8000f8ec03f */
[----:B------:R-:W-:-:S09]  /*19e0*/  ULEA UR8, UR15, UR17, 0x3 ;  /* 0x000000110f087291 */ /* 0x000fd2000f8e183f */
[----:B------:R0:W1:Y:S01]  /*19f0*/  SYNCS.PHASECHK.TRANS64.TRYWAIT P0, [UR8], R76 ;  /* 0x0000004cff0075a7 */ /* 0x0000620008000148 */
[----:B------:R-:W-:Y:S05]  /*1a00*/  @!P1 BRA `(.L_x_16) ;  /* 0x0000000000049947 */ /* 0x000fea0003800000 */
[----:B------:R-:W-:Y:S01]  /*1a10*/  BPT.TRAP 0x1 ;  /* 0x000000040000795c */ /* 0x000fe20000300000 */
.L_x_16:
[----:B------:R-:W-:-:S04]  /*1a20*/  IMAD.U32 R74, RZ, RZ, UR15 ;  /* 0x0000000fff4a7e24 */ /* 0x000fc8000f8e00ff */
[----:B------:R-:W-:Y:S01]  /*1a30*/  IMAD R74, R74, 0x400, R15 ;  /* 0x000004004a4a7824 */ /* 0x000fe200078e020f */
[----:B-1----:R-:W-:Y:S06]  /*1a40*/  @P0 BRA `(.L_x_17) ;  /* 0x0000000000080947 */ /* 0x002fec0003800000 */
[----:B------:R-:W1:Y:S02]  /*1a50*/  SYNCS.PHASECHK.TRANS64.TRYWAIT P0, [UR8], R76 ;  /* 0x0000004cff0075a7 */ /* 0x000e640008000148 */
[----:B-1----:R-:W-:Y:S05]  /*1a60*/  @!P0 BRA `(.L_x_18) ;  /* 0x0000005400c08947 */ /* 0x002fea0003800000 */
.L_x_17:
[----:B------:R-:W4:Y:S01]  /*1a70*/  LDS R74, [R74+UR17+0x32280] ;  /* 0x032280114a4a7984 */ /* 0x000f220008000800 */
[----:B------:R-:W-:Y:S02]  /*1a80*/  UIADD3 UR8, UR17, 0x19280, URZ ;  /* 0x0001928011087890 */ /* 0x000fe4000fffe03f */
[----:B------:R-:W-:Y:S02]  /*1a90*/  USEL UR5, UR5, URZ, !UP0 ;  /* 0x0000003f05057287 */ /* 0x000fe4000c000000 */
[----:B------:R-:W-:Y:S02]  /*1aa0*/  USHF.R.U32.HI UR8, URZ, 0x4, UR8 ;  /* 0x000000043f087899 */ /* 0x000fe40008011608 */
[----:B------:R-:W-:Y:S02]  /*1ab0*/  UISETP.NE.U32.AND UP0, UPT, UR5, URZ, UPT ;  /* 0x0000003f0500728c */ /* 0x000fe4000bf05070 */
[----:B------:R-:W-:Y:S01]  /*1ac0*/  ULOP3.LUT UR8, UR8, 0x3fff, URZ, 0xc0, !UPT ;  /* 0x00003fff08087892 */ /* 0x000fe2000f8ec03f */
[----:B------:R-:W-:Y:S01]  /*1ad0*/  UMOV UR9, 0xc0000010 ;  /* 0xc000001000097882 */ /* 0x000fe20000000000 */
[----:B------:R-:W-:-:S02]  /*1ae0*/  UMOV UR11, 0x80000020 ;  /* 0x80000020000b7882 */ /* 0x000fc40000000000 */
[----:B------:R-:W-:Y:S02]  /*1af0*/  ULOP3.LUT UR10, UR8, 0x10000, URZ, 0xfc, !UPT ;  /* 0x00010000080a7892 */ /* 0x000fe4000f8efc3f */
[----:B------:R-:W-:Y:S02]  /*1b00*/  ULEA UR8, UR15, UR16, 0x8 ;  /* 0x000000100f087291 */ /* 0x000fe4000f8e403f */
[----:B------:R-:W-:Y:S02]  /*1b10*/  ULEA UR10, UR15, UR10, 0x8 ;  /* 0x0000000a0f0a7291 */ /* 0x000fe4000f8e403f */
[----:B------:R-:W-:Y:S01]  /*1b20*/  UIADD3 UR4, UR4, 0x1, URZ ;  /* 0x0000000104047890 */ /* 0x000fe2000fffe03f */
[----:B----4-:R-:W-:-:S06]  /*1b30*/  WARPGROUP.ARRIVE ;  /* 0x00000000000079c5 */ /* 0x010fcc0000000000 */
[----:B------:R-:W-:Y:S01]  /*1b40*/  QGMMA.SP.64x64x64.F32.E4M3.E4M3 R24, gdesc[UR8], R24, UP0, R74, gsb0 ;  /* 0x04e04a00081879f3 */ /* 0x000fe2000b800a18 */
[----:B------:R-:W-:-:S04]  /*1b50*/  UISETP.NE.AND UP0, UPT, UR4, UR24, UPT ;  /* 0x000000180400728c */ /* 0x000fc8000bf05270 */
[----:B------:R-:W-:-:S04]  /*1b60*/  USEL UR5, URZ, 0x1, UP0 ;  /* 0x000000013f057887 */ /* 0x000fc80008000000 */
[----:B------:R-:W-:-:S06]  /*1b70*/  UISETP.NE.AND UP0, UPT, UR5, URZ, UPT ;  /* 0x0000003f0500728c */ /* 0x000fcc000bf05270 */
[----:B------:R-:W-:Y:S01]  /*1b80*/  PLOP3.LUT P0, PT, PT, PT, UP0, 0x80, 0x0 ;  /* 0x000000000000781c */ /* 0x000fe20003f0f008 */
[----:B------:R-:W-:-:S12]  /*1b90*/  WARPGROUP.DEPBAR.LE gsb0, 0x0 ;  /* 0x00008000000079c5 */ /* 0x000fd80000010000 */
[----:B------:R-:W-:Y:S05]  /*1ba0*/  @!P0 BRA `(.L_x_19) ;  /* 0x0000000000888947 */ /* 0x000fea0003800000 */
[----:B------:R-:W-:Y:S01]  /*1bb0*/  FADD R107, R24, R107 ;  /* 0x0000006b186b7221 */ /* 0x000fe20000000000 */
[----:B------:R-:W-:-:S01]  /*1bc0*/  FADD R68, R25, R68 ;  /* 0x0000004419447221 */ /* 0x000fc20000000000 */
        /* <DEDUP_REMOVED lines=30> */
[----:B------:R-:W-:-:S02]  /*1db0*/  WARPGROUP.DEPBAR.LE gsb0, 0x0 ;  /* 0x00008000000079c5 */ /* 0x000fc40000010000 */
[----:B------:R-:W-:-:S05]  /*1dc0*/  UMOV UR4, URZ ;  /* 0x0000003f00047c82 */ /* 0x000fca0008000000 */
.L_x_19:
[----:B------:R-:W-:Y:S05]  /*1dd0*/  @!P1 BRA `(.L_x_20) ;  /* 0x0000000000049947 */ /* 0x000fea0003800000 */
[----:B------:R-:W-:Y:S01]  /*1de0*/  BPT.TRAP 0x1 ;  /* 0x000000040000795c */ /* 0x000fe20000300000 */
.L_x_20:
[----:B------:R-:W-:Y:S02]  /*1df0*/  LEA R74, R72, UR17, 0x3 ;  /* 0x00000011484a7c11 */ /* 0x000fe4000f8e18ff */
[----:B------:R-:W-:-:S03]  /*1e00*/  ISETP.GT.U32.AND P0, PT, R0, 0x1, PT ;  /* 0x000000010000780c */ /* 0x000fc60003f04070 */
[----:B------:R-:W-:-:S05]  /*1e10*/  VIADD R74, R74, 0xc8 ;  /* 0x000000c84a4a7836 */ /* 0x000fca0000000000 */
[----:B------:R-:W-:-:S04]  /*1e20*/  PRMT R74, RZ, 0x654, R74 ;  /* 0x00000654ff4a7816 */ /* 0x000fc8000000004a */
[----:B------:R4:W-:Y:S01]  /*1e30*/  SYNCS.ARRIVE.TRANS64.RED.A1T0 RZ, [R74+URZ], RZ ;  /* 0x000000ff4aff79a7 */ /* 0x0009e2000810043f */
[----:B------:R-:W-:Y:S05]  /*1e40*/  @P0 BRA `(.L_x_21) ;  /* 0x0000000000040947 */ /* 0x000fea0003800000 */
[----:B------:R-:W-:Y:S01]  /*1e50*/  BPT.TRAP 0x1 ;  /* 0x000000040000795c */ /* 0x000fe20000300000 */
.L_x_21:
[----:B------:R-:W-:Y:S01]  /*1e60*/  UIADD3 UR15, UR15, 0x1, URZ ;  /* 0x000000010f0f7890 */ /* 0x000fe2000fffe03f */
[C---:B------:R-:W-:Y:S01]  /*1e70*/  ISETP.GT.AND P1, PT, R19.reuse, 0x1, PT ;  /* 0x000000011300780c */ /* 0x040fe20003f24270 */
[----:B------:R-:W-:Y:S02]  /*1e80*/  VIADD R72, R72, 0x1 ;  /* 0x0000000148487836 */ /* 0x000fe40000000000 */
[----:B------:R-:W-:Y:S01]  /*1e90*/  UISETP.NE.AND UP1, UPT, UR15, 0x19, UPT ;  /* 0x000000190f00788c */ /* 0x000fe2000bf25270 */
[----:B------:R-:W-:Y:S02]  /*1ea0*/  VIADD R19, R19, 0xffffffff ;  /* 0xffffffff13137836 */ /* 0x000fe40000000000 */
[C---:B------:R-:W-:Y:S01]  /*1eb0*/  ISETP.NE.AND P0, PT, R72.reuse, 0x19, PT ;  /* 0x000000194800780c */ /* 0x040fe20003f05270 */
[----:B------:R-:W-:Y:S02]  /*1ec0*/  USEL UR5, URZ, 0x1, UP1 ;  /* 0x000000013f057887 */ /* 0x000fe40008800000 */
[----:B------:R-:W-:Y:S01]  /*1ed0*/  USEL UR15, UR15, URZ, UP1 ;  /* 0x0000003f0f0f7287 */ /* 0x000fe20008800000 */
[----:B------:R-:W-:-:S03]  /*1ee0*/  SEL R72, R72, RZ, P0 ;  /* 0x000000ff48487207 */ /* 0x000fc60000000000 */
[----:B------:R-:W-:Y:S01]  /*1ef0*/  LOP3.LUT R70, R70, UR5, RZ, 0x3c, !PT ;  /* 0x0000000546467c12 */ /* 0x000fe2000f8e3cff */
[----:B------:R-:W-:Y:S01]  /*1f00*/  UMOV UR5, 0x1 ;  /* 0x0000000100057882 */ /* 0x000fe20000000000 */
[----:B------:R-:W-:Y:S06]  /*1f10*/  @P1 BRA `(.L_x_22) ;  /* 0xfffffff800941947 */ /* 0x000fec000383ffff */
.L_x_14:
[----:B------:R-:W-:Y:S01]  /*1f20*/  UISETP.NE.AND UP0, UPT, UR4, URZ, UPT ;  /* 0x0000003f0400728c */ /* 0x000fe2000bf05270 */
[----:B------:R-:W-:Y:S01]  /*1f30*/  IMAD.IADD R72, R11, 0x1, R18 ;  /* 0x000000010b487824 */ /* 0x000fe200078e0212 */
[----:B----4-:R-:W-:Y:S01]  /*1f40*/  SHF.R.S32.HI R74, RZ, 0x1f, R56 ;  /* 0x0000001fff4a7819 */ /* 0x010fe20000011438 */
[----:B------:R-:W-:Y:S01]  /*1f50*/  ULDC.64 UR8, c[0x0][0x6d0] ;  /* 0x0001b40000087ab9 */ /* 0x000fe20000000a00 */
[----:B------:R-:W-:Y:S01]  /*1f60*/  USEL UR4, URZ, 0x1, !UP0 ;  /* 0x000000013f047887 */ /* 0x000fe2000c000000 */
[----:B------:R-:W-:Y:S01]  /*1f70*/  IMAD.SHL.U32 R70, R20, 0x80, RZ ;  /* 0x0000008014467824 */ /* 0x000fe200078e00ff */
[----:B------:R-:W-:Y:S01]  /*1f80*/  ISETP.GT.U32.AND P0, PT, R72, 0x18, PT ;  /* 0x000000184800780c */ /* 0x000fe20003f04070 */
[----:B------:R-:W-:Y:S01]  /*1f90*/  IMAD R109, R74, UR8, RZ ;  /* 0x000000084a6d7c24 */ /* 0x000fe2000f8e02ff */
[----:B------:R-:W-:Y:S01]  /*1fa0*/  ULDC UR5, c[0x0][0x288] ;  /* 0x0000a20000057ab9 */ /* 0x000fe20000000800 */
[----:B------:R-:W-:Y:S01]  /*1fb0*/  IMAD.IADD R78, R9, 0x1, R70 ;  /* 0x00000001094e7824 */ /* 0x000fe200078e0246 */
[----:B------:R-:W-:Y:S01]  /*1fc0*/  ISETP.NE.AND P1, PT, RZ, UR4, PT ;  /* 0x00000004ff007c0c */ /* 0x000fe2000bf25270 */
[----:B------:R-:W-:Y:S01]  /*1fd0*/  IMAD R111, R56, UR9, R109 ;  /* 0x00000009386f7c24 */ /* 0x000fe2000f8e026d */
[----:B------:R-:W-:Y:S01]  /*1fe0*/  ISETP.LT.U32.AND P0, PT, R11, 0x19, P0 ;  /* 0x000000190b00780c */ /* 0x000fe20000701070 */
[----:B------:R-:W-:Y:S01]  /*1ff0*/  IMAD.SHL.U32 R109, R22, 0x40, RZ ;  /* 0x00000040166d7824 */ /* 0x000fe200078e00ff */
[----:B-1----:R-:W-:Y:S01]  /*2000*/  SHF.R.S32.HI R79, RZ, 0x1f, R78 ;  /* 0x0000001fff4f7819 */ /* 0x002fe2000001144e */
[----:B------:R-:W-:Y:S01]  /*2010*/  IMAD.WIDE.U32 R18, R72, 0x51eb851f, RZ ;  /* 0x51eb851f48127825 */ /* 0x000fe200078e00ff */
[----:B------:R-:W-:-:S02]  /*2020*/  SEL R99, RZ, 0x1, !P0 ;  /* 0x00000001ff637807 */ /* 0x000fc40004000000 */
[----:B------:R-:W-:Y:S01]  /*2030*/  ISETP.GE.AND P0, PT, R109, UR5, PT ;  /* 0x000000056d007c0c */ /* 0x000fe2000bf06270 */
[----:B------:R-:W-:Y:S01]  /*2040*/  ULDC UR5, c[0x0][0x284] ;  /* 0x0000a10000057ab9 */ /* 0x000fe20000000800 */
[----:B------:R-:W-:Y:S01]  /*2050*/  LOP3.LUT R10, R10, R99, RZ, 0x3c, !PT ;  /* 0x000000630a0a7212 */ /* 0x000fe200078e3cff */
[----:B------:R-:W-:Y:S01]  /*2060*/  IMAD.WIDE.U32 R98, R56, UR8, R78 ;  /* 0x0000000838627c25 */ /* 0x000fe2000f8e004e */
[----:B------:R-:W-:Y:S02]  /*2070*/  ISETP.GE.OR P0, PT, R70, UR5, P0 ;  /* 0x0000000546007c0c */ /* 0x000fe40008706670 */
[----:B------:R-:W-:Y:S01]  /*2080*/  SHF.R.U32.HI R113, RZ, 0x3, R19 ;  /* 0x00000003ff717819 */ /* 0x000fe20000011613 */
[----:B------:R-:W-:Y:S01]  /*2090*/  IMAD.MOV.U32 R19, RZ, RZ, R21 ;  /* 0x000000ffff137224 */ /* 0x000fe200078e0015 */
[----:B------:R-:W-:Y:S01]  /*20a0*/  ISETP.GE.U32.AND P2, PT, R11, 0x19, PT ;  /* 0x000000190b00780c */ /* 0x000fe20003f46070 */
[----:B------:R-:W-:Y:S02]  /*20b0*/  IMAD.MOV.U32 R21, RZ, RZ, R60 ;  /* 0x000000ffff157224 */ /* 0x000fe400078e003c */
[----:B------:R-:W-:Y:S01]  /*20c0*/  IMAD.IADD R111, R99, 0x1, R111 ;  /* 0x00000001636f7824 */ /* 0x000fe200078e026f */
[----:B------:R-:W-:Y:S09]  /*20d0*/  @!P1 BRA `(.L_x_23) ;  /* 0x0000000000849947 */ /* 0x000ff20003800000 */
[----:B------:R-:W-:Y:S01]  /*20e0*/  FADD R107, R24, R107 ;  /* 0x0000006b186b7221 */ /* 0x000fe20000000000 */
        /* <DEDUP_REMOVED lines=31> */
[----:B------:R-:W-:-:S06]  /*22e0*/  WARPGROUP.DEPBAR.LE gsb0, 0x0 ;  /* 0x00008000000079c5 */ /* 0x000fcc0000010000 */
.L_x_23:
[----:B------:R-:W-:Y:S02]  /*22f0*/  WARPGROUP.DEPBAR.LE gsb0, 0x0 ;  /* 0x00008000000079c5 */ /* 0x000fe40000010000 */
[----:B------:R-:W-:Y:S01]  /*2300*/  IMAD R18, R113, -0x19, R72 ;  /* 0xffffffe771127824 */ /* 0x000fe200078e0248 */
[----:B------:R-:W-:Y:S01]  /*2310*/  @P2 LOP3.LUT R10, R10, 0x1, R113, 0x78, !PT ;  /* 0x000000010a0a2812 */ /* 0x000fe200078e7871 */
[----:B------:R-:W-:Y:S02]  /*2320*/  IMAD.MOV.U32 R99, RZ, RZ, R111 ;  /* 0x000000ffff637224 */ /* 0x000fe400078e006f */
[----:B------:R-:W-:Y:S01]  /*2330*/  IMAD.MOV.U32 R20, RZ, RZ, -0x1 ;  /* 0xffffffffff147424 */ /* 0x000fe200078e00ff */
[----:B------:R-:W-:Y:S06]  /*2340*/  @P0 BRA `(.L_x_24) ;  /* 0x00000024007c0947 */ /* 0x000fec0003800000 */
[----:B------:R-:W1:Y:S01]  /*2350*/  LDC.64 R46, c[0x0][0x6c8] ;  /* 0x0001b200ff2e7b82 */ /* 0x000e620000000a00 */
[----:B---3-5:R-:W-:Y:S01]  /*2360*/  FSETP.NEU.AND P2, PT, R7, RZ, PT ;  /* 0x000000ff0700720b */ /* 0x028fe20003f4d000 */
[----:B------:R-:W-:Y:S01]  /*2370*/  IMAD.WIDE R26, R22, 0x40, RZ ;  /* 0x00000040161a7825 */ /* 0x000fe200078e02ff */
[----:B------:R-:W-:Y:S03]  /*2380*/  BSSY B0, `(.L_x_24) ;  /* 0x000025b000007945 */ /* 0x000fe60003800000 */
[----:B------:R-:W-:Y:S01]  /*2390*/  IMAD.IADD R24, R8, 0x1, -R109 ;  /* 0x0000000108187824 */ /* 0x000fe200078e0a6d */
[----:B------:R-:W-:Y:S01]  /*23a0*/  LOP3.LUT R43, R26, 0x6, R2, 0xf8, !PT ;  /* 0x000000061a2b7812 */ /* 0x000fe200078ef802 */
[----:B------:R-:W-:-:S03]  /*23b0*/  IMAD.IADD R22, R14, 0x1, -R70 ;  /* 0x000000010e167824 */ /* 0x000fc600078e0a46 */
[----:B------:R-:W-:-:S04]  /*23c0*/  ISETP.GT.AND P1, PT, R24, RZ, PT ;  /* 0x000000ff1800720c */ /* 0x000fc80003f24270 */
[----:B------:R-:W-:Y:S01]  /*23d0*/  ISETP.GT.AND P0, PT, R22, RZ, P1 ;  /* 0x000000ff1600720c */ /* 0x000fe20000f04270 */
[-C--:B-1----:R-:W-:Y:S02]  /*23e0*/  IMAD R28, R27, R46.reuse, RZ ;  /* 0x0000002e1b1c7224 */ /* 0x082fe400078e02ff */
[----:B------:R-:W-:-:S04]  /*23f0*/  IMAD.WIDE.U32 R98, R43, R46, R98 ;  /* 0x0000002e2b627225 */ /* 0x000fc800078e0062 */
[----:B------:R-:W-:-:S04]  /*2400*/  IMAD R25, R43, R47, R28 ;  /* 0x0000002f2b197224 */ /* 0x000fc800078e021c */
[----:B------:R-:W-:Y:S01]  /*2410*/  IMAD.IADD R45, R99, 0x1, R25 ;  /* 0x00000001632d7824 */ /* 0x000fe200078e0219 */
[----:B------:R-:W-:Y:S06]  /*2420*/  @!P2 BRA `(.L_x_25) ;  /* 0x000000180094a947 */ /* 0x000fec0003800000 */
[----:B------:R-:W-:Y:S01]  /*2430*/  ULDC.64 UR4, c[0x0][0x6b8] ;  /* 0x0001ae0000047ab9 */ /* 0x000fe20000000a00 */
[----:B------:R-:W-:Y:S01]  /*2440*/  ULDC.64 UR16, c[0x0][0x6b0] ;  /* 0x0001ac0000107ab9 */ /* 0x000fe20000000a00 */
[----:B------:R-:W-:Y:S01]  /*2450*/  IMAD R25, R74, UR4, RZ ;  /* 0x000000044a197c24 */ /* 0x000fe2000f8e02ff */
[----:B------:R-:W-:Y:S01]  /*2460*/  ULDC.64 UR8, c[0x0][0x6a8] ;  /* 0x0001aa0000087ab9 */ /* 0x000fe20000000a00 */
[C---:B------:R-:W-:Y:S01]  /*2470*/  IMAD.WIDE.U32 R28, R56.reuse, UR4, R78 ;  /* 0x00000004381c7c25 */ /* 0x040fe2000f8e004e */
[----:B------:R-:W1:Y:S01]  /*2480*/  LDC.64 R36, c[0x0][0x6b0] ;  /* 0x0001ac00ff247b82 */ /* 0x000e620000000a00 */
[----:B------:R-:W-:Y:S02]  /*2490*/  ULDC.64 UR10, c[0x0][0x6c0] ;  /* 0x0001b000000a7ab9 */ /* 0x000fe40000000a00 */
[----:B------:R-:W-:Y:S02]  /*24a0*/  IMAD R41, R56, UR5, R25 ;  /* 0x0000000538297c24 */ /* 0x000fe4000f8e0219 */
[----:B------:R-:W-:-:S02]  /*24b0*/  IMAD R26, R27, UR16, RZ ;  /* 0x000000101b1a7c24 */ /* 0x000fc4000f8e02ff */
[----:B------:R-:W-:Y:S02]  /*24c0*/  IMAD.IADD R29, R29, 0x1, R41 ;  /* 0x000000011d1d7824 */ /* 0x000fe400078e0229 */
[C---:B------:R-:W-:Y:S02]  /*24d0*/  IMAD R39, R43.reuse, UR17, R26 ;  /* 0x000000112b277c24 */ /* 0x040fe4000f8e021a */
[----:B------:R-:W-:-:S04]  /*24e0*/  IMAD.WIDE.U32 R26, R43, UR16, R28 ;  /* 0x000000102b1a7c25 */ /* 0x000fc8000f8e001c */
[----:B------:R-:W-:Y:S01]  /*24f0*/  IMAD.IADD R25, R27, 0x1, R39 ;  /* 0x000000011b197824 */ /* 0x000fe200078e0227 */
[----:B------:R-:W-:-:S04]  /*2500*/  LEA R30, P2, R26, UR8, 0x2 ;  /* 0x000000081a1e7c11 */ /* 0x000fc8000f8410ff */
[----:B------:R-:W-:-:S05]  /*2510*/  LEA.HI.X R31, R26, UR9, R25, 0x2, P2 ;  /* 0x000000091a1f7c11 */ /* 0x000fca00090f1419 */
[----:B------:R-:W3:Y:S01]  /*2520*/  @P0 LDG.E.LTC128B R40, desc[UR18][R30.64] ;  /* 0x000000121e280981 */ /* 0x000ee2000c1e1920 */
[C---:B------:R-:W-:Y:S01]  /*2530*/  LEA R26, P2, R98.reuse, UR10, 0x2 ;  /* 0x0000000a621a7c11 */ /* 0x040fe2000f8410ff */
[C---:B-1----:R-:W-:Y:S01]  /*2540*/  IMAD.WIDE.U32 R36, R43.reuse, UR16, R36 ;  /* 0x000000102b247c25 */ /* 0x042fe2000f8e0024 */
[----:B------:R-:W-:Y:S02]  /*2550*/  BSSY B1, `(.L_x_26) ;  /* 0x0000017000017945 */ /* 0x000fe40003800000 */
[----:B------:R-:W-:Y:S01]  /*2560*/  LEA.HI.X R27, R98, UR11, R45, 0x2, P2 ;  /* 0x0000000b621b7c11 */ /* 0x000fe200090f142d */
[----:B------:R-:W-:Y:S01]  /*2570*/  IMAD.WIDE.U32 R32, R43, UR16, R78 ;  /* 0x000000102b207c25 */ /* 0x000fe2000f8e004e */
[----:B------:R-:W-:-:S03]  /*2580*/  ISETP.GT.AND P2, PT, R24, 0x1, PT ;  /* 0x000000011800780c */ /* 0x000fc60003f44270 */
[C---:B------:R-:W-:Y:S01]  /*2590*/  IMAD.IADD R35, R39.reuse, 0x1, R33 ;  /* 0x0000000127237824 */ /* 0x040fe200078e0221 */
[----:B------:R-:W-:Y:S01]  /*25a0*/  ISETP.GT.AND P4, PT, R22, RZ, P2 ;  /* 0x000000ff1600720c */ /* 0x000fe20001784270 */
[----:B------:R-:W-:Y:S02]  /*25b0*/  IMAD.IADD R39, R39, 0x1, R37 ;  /* 0x0000000127277824 */ /* 0x000fe400078e0225 */
[----:B------:R-:W-:Y:S01]  /*25c0*/  IMAD.MOV.U32 R34, RZ, RZ, R32 ;  /* 0x000000ffff227224 */ /* 0x000fe200078e0020 */
[----:B------:R-:W-:-:S03]  /*25d0*/  LEA R32, P5, R46, R26, 0x2 ;  /* 0x0000001a2e207211 */ /* 0x000fc600078a10ff */
[----:B------:R-:W-:Y:S01]  /*25e0*/  IMAD.WIDE.U32 R34, R56, UR4, R34 ;  /* 0x0000000438227c25 */ /* 0x000fe2000f8e0022 */
[----:B------:R-:W-:-:S03]  /*25f0*/  LEA.HI.X R33, R46, R27, R47, 0x2, P5 ;  /* 0x0000001b2e217211 */ /* 0x000fc600028f142f */
[----:B------:R-:W-:Y:S02]  /*2600*/  IMAD.IADD R37, R41, 0x1, R35 ;  /* 0x0000000129257824 */ /* 0x000fe400078e0223 */
[----:B---3--:R-:W-:-:S04]  /*2610*/  FMUL R25, R40, R7 ;  /* 0x0000000728197220 */ /* 0x008fc80000400000 */
[----:B--2---:R-:W-:Y:S01]  /*2620*/  FFMA R107, R107, R6, R25 ;  /* 0x000000066b6b7223 */ /* 0x004fe20000000019 */
[----:B------:R-:W-:-:S04]  /*2630*/  IADD3 R25, P6, R28, R36, RZ ;  /* 0x000000241c197210 */ /* 0x000fc80007fde0ff */
[----:B------:R1:W-:Y:S01]  /*2640*/  @P0 STG.E desc[UR18][R26.64], R107 ;  /* 0x0000006b1a000986 */ /* 0x0003e2000c101912 */
[----:B------:R-:W-:Y:S01]  /*2650*/  IADD3 R38, P0, R78, R36, RZ ;  /* 0x000000244e267210 */ /* 0x000fe20007f1e0ff */
[----:B------:R-:W-:Y:S01]  /*2660*/  IMAD.X R36, R39, 0x1, R29, P6 ;  /* 0x0000000127247824 */ /* 0x000fe200030e061d */
[----:B------:R-:W-:-:S03]  /*2670*/  LEA R28, P6, R25, UR8, 0x2 ;  /* 0x00000008191c7c11 */ /* 0x000fc6000f8c10ff */
[----:B------:R-:W-:Y:S01]  /*2680*/  IMAD.X R39, R79, 0x1, R39, P0 ;  /* 0x000000014f277824 */ /* 0x000fe200000e0627 */
[----:B------:R-:W-:Y:S01]  /*2690*/  LEA.HI.X R29, R25, UR9, R36, 0x2, P6 ;  /* 0x00000009191d7c11 */ /* 0x000fe2000b0f1424 */
[----:B------:R-:W-:Y:S08]  /*26a0*/  @!P4 BRA `(.L_x_27) ;  /* 0x000000000004c947 */ /* 0x000ff00003800000 */
[----:B------:R2:W5:Y:S02]  /*26b0*/  LDG.E.LTC128B R40, desc[UR18][R28.64] ;  /* 0x000000121c287981 */ /* 0x000564000c1e1920 */
.L_x_27:
[----:B------:R-:W-:Y:S05]  /*26c0*/  BSYNC B1 ;  /* 0x0000000000017941 */ /* 0x000fea0003800000 */
.L_x_26:
[----:B-----5:R-:W-:Y:S01]  /*26d0*/  FMUL R25, R40, R7 ;  /* 0x0000000728197220 */ /* 0x020fe20000400000 */
[----:B------:R-:W-:Y:S01]  /*26e0*/  ISETP.GT.AND P1, PT, R22, 0x8, P1 ;  /* 0x000000081600780c */ /* 0x000fe20000f24270 */
[----:B------:R-:W-:Y:S01]  /*26f0*/  BSSY B1, `(.L_x_28) ;  /* 0x0000009000017945 */ /* 0x000fe20003800000 */
[----:B------:R-:W-:Y:S01]  /*2700*/  LEA R36, P5, R34, UR8, 0x2 ;  /* 0x0000000822247c11 */ /* 0x000fe2000f8a10ff */
[----:B------:R-:W-:Y:S01]  /*2710*/  FFMA R25, R68, R6, R25 ;  /* 0x0000000644197223 */ /* 0x000fe20000000019 */
[----:B------:R-:W-:Y:S02]  /*2720*/  ISETP.GT.AND P0, PT, R24, 0x8, PT ;  /* 0x000000081800780c */ /* 0x000fe40003f04270 */
[----:B------:R-:W-:Y:S01]  /*2730*/  LEA.HI.X R37, R34, UR9, R37, 0x2, P5 ;  /* 0x0000000922257c11 */ /* 0x000fe2000a8f1425 */
[----:B------:R-:W-:Y:S01]  /*2740*/  IMAD.WIDE.U32 R34, R56, UR4, R38 ;  /* 0x0000000438227c25 */ /* 0x000fe2000f8e0026 */
[----:B------:R3:W-:Y:S05]  /*2750*/  @P4 STG.E desc[UR18][R32.64], R25 ;  /* 0x0000001920004986 */ /* 0x0007ea000c101912 */
[----:B------:R-:W-:Y:S05]  /*2760*/  @!P1 BRA `(.L_x_29) ;  /* 0x0000000000049947 */ /* 0x000fea0003800000 */
[----:B------:R4:W5:Y:S02]  /*2770*/  LDG.E.LTC128B R40, desc[UR18][R36.64+0x20] ;  /* 0x0000201224287981 */ /* 0x000964000c1e1920 */
.L_x_29:
[----:B------:R-:W-:Y:S05]  /*2780*/  BSYNC B1 ;  /* 0x0000000000017941 */ /* 0x000fea0003800000 */
.L_x_28:
[----:B---3-5:R-:W-:Y:S01]  /*2790*/  FMUL R25, R40, R7 ;  /* 0x0000000728197220 */ /* 0x028fe20000400000 */
[----:B------:R-:W-:Y:S01]  /*27a0*/  ISETP.GT.AND P2, PT, R22, 0x8, P2 ;  /* 0x000000081600780c */ /* 0x000fe20001744270 */
[----:B------:R-:W-:Y:S01]  /*27b0*/  IMAD.IADD R35, R41, 0x1, R35 ;  /* 0x0000000129237824 */ /* 0x000fe200078e0223 */
[C---:B----4-:R-:W-:Y:S01]  /*27c0*/  LEA R36, P4, R34.reuse, UR8, 0x2 ;  /* 0x0000000822247c11 */ /* 0x050fe2000f8810ff */
[----:B------:R-:W-:Y:S01]  /*27d0*/  FFMA R25, R105, R6, R25 ;  /* 0x0000000669197223 */ /* 0x000fe20000000019 */
[----:B------:R-:W-:Y:S02]  /*27e0*/  BSSY B1, `(.L_x_30) ;  /* 0x0000005000017945 */ /* 0x000fe40003800000 */
[----:B------:R-:W-:Y:S02]  /*27f0*/  LEA.HI.X R37, R34, UR9, R35, 0x2, P4 ;  /* 0x0000000922257c11 */ /* 0x000fe4000a0f1423 */
[----:B------:R3:W-:Y:S05]  /*2800*/  @P1 STG.E desc[UR18][R26.64+0x20], R25 ;  /* 0x000020191a001986 */ /* 0x0007ea000c101912 */
[----:B------:R-:W-:Y:S05]  /*2810*/  @!P2 BRA `(.L_x_31) ;  /* 0x000000000004a947 */ /* 0x000fea0003800000 */
[----:B------:R4:W5:Y:S02]  /*2820*/  LDG.E.LTC128B R40, desc[UR18][R36.64+0x20] ;  /* 0x0000201224287981 */ /* 0x000964000c1e1920 */
.L_x_31:
[----:B------:R-:W-:Y:S05]  /*2830*/  BSYNC B1 ;  /* 0x0000000000017941 */ /* 0x000fea0003800000 */
.L_x_30:
[----:B---3-5:R-:W-:Y:S01]  /*2840*/  FMUL R25, R40, R7 ;  /* 0x0000000728197220 */ /* 0x028fe20000400000 */
[----:B------:R-:W-:Y:S01]  /*2850*/  ISETP.GT.AND P4, PT, R22, RZ, P0 ;  /* 0x000000ff1600720c */ /* 0x000fe20000784270 */
[----:B------:R-:W-:Y:S01]  /*2860*/  BSSY B1, `(.L_x_32) ;  /* 0x000000a000017945 */ /* 0x000fe20003800000 */
[----:B------:R-:W-:Y:S01]  /*2870*/  IADD3 R34, P6, R30, UR12, RZ ;  /* 0x0000000c1e227c10 */ /* 0x000fe2000ffde0ff */
[----:B------:R-:W-:Y:S01]  /*2880*/  FFMA R25, R66, R6, R25 ;  /* 0x0000000642197223 */ /* 0x000fe20000000019 */
[----:B------:R-:W-:Y:S01]  /*2890*/  ISETP.GT.AND P1, PT, R24, 0x9, PT ;  /* 0x000000091800780c */ /* 0x000fe20003f24270 */
[----:B------:R-:W-:Y:S01]  /*28a0*/  IMAD.MOV.U32 R42, RZ, RZ, R40 ;  /* 0x000000ffff2a7224 */ /* 0x000fe200078e0028 */
[----:B----4-:R-:W-:Y:S02]  /*28b0*/  IADD3 R36, P5, R26, UR14, RZ ;  /* 0x0000000e1a247c10 */ /* 0x010fe4000ffbe0ff */
[----:B------:R3:W-:Y:S01]  /*28c0*/  @P2 STG.E desc[UR18][R32.64+0x20], R25 ;  /* 0x0000201920002986 */ /* 0x0007e2000c101912 */
[----:B------:R-:W-:-:S04]  /*28d0*/  IADD3.X R35, R31, UR7, RZ, P6, !PT ;  /* 0x000000071f237c10 */ /* 0x000fc8000b7fe4ff */
[----:B------:R-:W-:Y:S06]  /*28e0*/  @!P4 BRA `(.L_x_33) ;  /* 0x000000000004c947 */ /* 0x000fec0003800000 */
[----:B------:R4:W5:Y:S02]  /*28f0*/  LDG.E.LTC128B R42, desc[UR18][R34.64] ;  /* 0x00000012222a7981 */ /* 0x000964000c1e1920 */
.L_x_33:
[----:B------:R-:W-:Y:S05]  /*2900*/  BSYNC B1 ;  /* 0x0000000000017941 */ /* 0x000fea0003800000 */
.L_x_32:
[----:B---3-5:R-:W-:Y:S01]  /*2910*/  FMUL R25, R42, R7 ;  /* 0x000000072a197220 */ /* 0x028fe20000400000 */
[----:B------:R-:W-:Y:S01]  /*2920*/  IADD3.X R37, R27, UR13, RZ, P5, !PT ;  /* 0x0000000d1b257c10 */ /* 0x000fe2000affe4ff */
[----:B------:R-:W-:Y:S01]  /*2930*/  BSSY B1, `(.L_x_34) ;  /* 0x000000a000017945 */ /* 0x000fe20003800000 */
[----:B------:R-:W-:Y:S01]  /*2940*/  ISETP.GT.AND P2, PT, R22, RZ, P1 ;  /* 0x000000ff1600720c */ /* 0x000fe20000f44270 */
[----:B------:R-:W-:Y:S01]  /*2950*/  FFMA R25, R103, R6, R25 ;  /* 0x0000000667197223 */ /* 0x000fe20000000019 */
[----:B------:R-:W-:Y:S01]  /*2960*/  IADD3 R38, P6, R28, UR12, RZ ;  /* 0x0000000c1c267c10 */ /* 0x000fe2000ffde0ff */
[----:B------:R-:W-:Y:S01]  /*2970*/  IMAD.MOV.U32 R44, RZ, RZ, R42 ;  /* 0x000000ffff2c7224 */ /* 0x000fe200078e002a */
[----:B------:R-:W-:Y:S02]  /*2980*/  IADD3 R40, P5, R32, UR14, RZ ;  /* 0x0000000e20287c10 */ /* 0x000fe4000ffbe0ff */
[----:B------:R3:W-:Y:S01]  /*2990*/  @P4 STG.E desc[UR18][R36.64], R25 ;  /* 0x0000001924004986 */ /* 0x0007e2000c101912 */
[----:B------:R-:W-:-:S06]  /*29a0*/  IADD3.X R39, R29, UR7, RZ, P6, !PT ;  /* 0x000000071d277c10 */ /* 0x000fcc000b7fe4ff */
[----:B------:R-:W-:Y:S05]  /*29b0*/  @!P2 BRA `(.L_x_35) ;  /* 0x000000000004a947 */ /* 0x000fea0003800000 */
[----:B------:R0:W5:Y:S02]  /*29c0*/  LDG.E.LTC128B R44, desc[UR18][R38.64] ;  /* 0x00000012262c7981 */ /* 0x000164000c1e1920 */
.L_x_35:
[----:B------:R-:W-:Y:S05]  /*29d0*/  BSYNC B1 ;  /* 0x0000000000017941 */ /* 0x000fea0003800000 */
.L_x_34:
[----:B---3-5:R-:W-:Y:S01]  /*29e0*/  FMUL R25, R44, R7 ;  /* 0x000000072c197220 */ /* 0x028fe20000400000 */
[----:B------:R-:W-:Y:S01]  /*29f0*/  IADD3.X R41, R33, UR13, RZ, P5, !PT ;  /* 0x0000000d21297c10 */ /* 0x000fe2000affe4ff */
[----:B------:R-:W-:Y:S01]  /*2a00*/  BSSY B1, `(.L_x_36) ;  /* 0x0000009000017945 */ /* 0x000fe20003800000 */
[----:B------:R-:W-:Y:S01]  /*2a10*/  ISETP.GT.AND P0, PT, R22, 0x8, P0 ;  /* 0x000000081600780c */ /* 0x000fe20000704270 */
[----:B------:R-:W-:Y:S01]  /*2a20*/  FFMA R25, R64, R6, R25 ;  /* 0x0000000640197223 */ /* 0x000fe20000000019 */
[----:B------:R-:W-:Y:S02]  /*2a30*/  IADD3 R30, P4, R30, UR20, RZ ;  /* 0x000000141e1e7c10 */ /* 0x000fe4000ff9e0ff */
[----:B------:R-:W-:Y:S02]  /*2a40*/  IADD3 R42, P5, R26, UR21, RZ ;  /* 0x000000151a2a7c10 */ /* 0x000fe4000ffbe0ff */
[----:B------:R3:W-:Y:S01]  /*2a50*/  @P2 STG.E desc[UR18][R40.64], R25 ;  /* 0x0000001928002986 */ /* 0x0007e2000c101912 */
[----:B------:R-:W-:-:S06]  /*2a60*/  IADD3.X R31, R31, UR22, RZ, P4, !PT ;  /* 0x000000161f1f7c10 */ /* 0x000fcc000a7fe4ff */
[----:B------:R-:W-:Y:S05]  /*2a70*/  @!P0 BRA `(.L_x_37) ;  /* 0x0000000000048947 */ /* 0x000fea0003800000 */
[----:B------:R0:W5:Y:S02]  /*2a80*/  LDG.E.LTC128B R44, desc[UR18][R30.64] ;  /* 0x000000121e2c7981 */ /* 0x000164000c1e1920 */
.L_x_37:
[----:B------:R-:W-:Y:S05]  /*2a90*/  BSYNC B1 ;  /* 0x0000000000017941 */ /* 0x000fea0003800000 */
.L_x_36:
[----:B---3-5:R-:W-:Y:S01]  /*2aa0*/  FMUL R25, R44, R7 ;  /* 0x000000072c197220 */ /* 0x028fe20000400000 */
[----:B------:R-:W-:Y:S01]  /*2ab0*/  IADD3.X R43, R27, UR23, RZ, P5, !PT ;  /* 0x000000171b2b7c10 */ /* 0x000fe2000affe4ff */
[----:B------:R-:W-:Y:S01]  /*2ac0*/  BSSY B1, `(.L_x_38) ;  /* 0x0000008000017945 */ /* 0x000fe20003800000 */
[----:B------:R-:W-:Y:S01]  /*2ad0*/  ISETP.GT.AND P2, PT, R22, 0x8, P1 ;  /* 0x000000081600780c */ /* 0x000fe20000f44270 */
[----:B------:R-:W-:Y:S01]  /*2ae0*/  FFMA R25, R101, R6, R25 ;  /* 0x0000000665197223 */ /* 0x000fe20000000019 */
[----:B-1----:R-:W-:-:S04]  /*2af0*/  IADD3 R26, P1, R28, UR20, RZ ;  /* 0x000000141c1a7c10 */ /* 0x002fc8000ff3e0ff */
[----:B------:R1:W-:Y:S01]  /*2b00*/  @P0 STG.E desc[UR18][R42.64], R25 ;  /* 0x000000192a000986 */ /* 0x0003e2000c101912 */
[----:B------:R-:W-:-:S06]  /*2b10*/  IADD3.X R27, R29, UR22, RZ, P1, !PT ;  /* 0x000000161d1b7c10 */ /* 0x000fcc0008ffe4ff */
[----:B------:R-:W-:Y:S05]  /*2b20*/  @!P2 BRA `(.L_x_39) ;  /* 0x000000000004a947 */ /* 0x000fea0003800000 */
[----:B------:R3:W5:Y:S02]  /*2b30*/  LDG.E.LTC128B R44, desc[UR18][R26.64] ;  /* 0x000000121a2c7981 */ /* 0x000764000c1e1920 */
.L_x_39:
[----:B------:R-:W-:Y:S05]  /*2b40*/  BSYNC B1 ;  /* 0x0000000000017941 */ /* 0x000fea0003800000 */
.L_x_38:
[----:B-1---5:R-:W-:Y:S01]  /*2b50*/  FMUL R25, R44, R7 ;  /* 0x000000072c197220 */ /* 0x022fe20000400000 */
[----:B---3--:R-:W-:Y:S01]  /*2b60*/  IADD3 R26, P5, R32, UR21, RZ ;  /* 0x00000015201a7c10 */ /* 0x008fe2000ffbe0ff */
[----:B------:R-:W-:Y:S01]  /*2b70*/  BSSY B1, `(.L_x_40) ;  /* 0x000000c000017945 */ /* 0x000fe20003800000 */
[----:B------:R-:W-:Y:S01]  /*2b80*/  ISETP.GT.AND P1, PT, R24, 0x10, PT ;  /* 0x000000101800780c */ /* 0x000fe20003f24270 */
[----:B------:R-:W-:Y:S01]  /*2b90*/  FFMA R25, R62, R6, R25 ;  /* 0x000000063e197223 */ /* 0x000fe20000000019 */
[----:B------:R-:W-:Y:S02]  /*2ba0*/  IADD3.X R27, R33, UR23, RZ, P5, !PT ;  /* 0x00000017211b7c10 */ /* 0x000fe4000affe4ff */
[----:B------:R-:W-:Y:S02]  /*2bb0*/  ISETP.GT.AND P4, PT, R22, RZ, P1 ;  /* 0x000000ff1600720c */ /* 0x000fe40000f84270 */
[----:B--2---:R-:W-:Y:S01]  /*2bc0*/  IADD3 R28, P6, R34, UR12, RZ ;  /* 0x0000000c221c7c10 */ /* 0x004fe2000ffde0ff */
[----:B------:R1:W-:Y:S01]  /*2bd0*/  @P2 STG.E desc[UR18][R26.64], R25 ;  /* 0x000000191a002986 */ /* 0x0003e2000c101912 */
[----:B------:R-:W-:-:S02]  /*2be0*/  ISETP.GT.AND P0, PT, R24, 0x11, PT ;  /* 0x000000111800780c */ /* 0x000fc40003f04270 */
[----:B0-----:R-:W-:Y:S02]  /*2bf0*/  IADD3 R30, P5, R36, UR14, RZ ;  /* 0x0000000e241e7c10 */ /* 0x001fe4000ffbe0ff */
[----:B------:R-:W-:-:S05]  /*2c00*/  IADD3.X R29, R35, UR7, RZ, P6, !PT ;  /* 0x00000007231d7c10 */ /* 0x000fca000b7fe4ff */
[----:B------:R-:W-:Y:S06]  /*2c10*/  @!P4 BRA `(.L_x_41) ;  /* 0x000000000004c947 */ /* 0x000fec0003800000 */
[----:B------:R0:W5:Y:S02]  /*2c20*/  LDG.E.LTC128B R44, desc[UR18][R28.64] ;  /* 0x000000121c2c7981 */ /* 0x000164000c1e1920 */
.L_x_41:
[----:B------:R-:W-:Y:S05]  /*2c30*/  BSYNC B1 ;  /* 0x0000000000017941 */ /* 0x000fea0003800000 */
.L_x_40:
[----:B-1---5:R-:W-:Y:S01]  /*2c40*/  FMUL R26, R44, R7 ;  /* 0x000000072c1a7220 */ /* 0x022fe20000400000 */
[----:B------:R-:W-:Y:S01]  /*2c50*/  IADD3.X R31, R37, UR13, RZ, P5, !PT ;  /* 0x0000000d251f7c10 */ /* 0x000fe2000affe4ff */
[----:B------:R-:W-:Y:S01]  /*2c60*/  BSSY B1, `(.L_x_42) ;  /* 0x0000009000017945 */ /* 0x000fe20003800000 */
[----:B------:R-:W-:Y:S01]  /*2c70*/  ISETP.GT.AND P2, PT, R22, RZ, P0 ;  /* 0x000000ff1600720c */ /* 0x000fe20000744270 */
[----:B------:R-:W-:Y:S01]  /*2c80*/  FFMA R97, R97, R6, R26 ;  /* 0x0000000661617223 */ /* 0x000fe2000000001a */
[----:B------:R-:W-:Y:S02]  /*2c90*/  IADD3 R26, P6, R38, UR12, RZ ;  /* 0x0000000c261a7c10 */ /* 0x000fe4000ffde0ff */
[----:B------:R-:W-:Y:S02]  /*2ca0*/  IADD3 R32, P5, R40, UR14, RZ ;  /* 0x0000000e28207c10 */ /* 0x000fe4000ffbe0ff */
[----:B------:R1:W-:Y:S01]  /*2cb0*/  @P4 STG.E desc[UR18][R30.64], R97 ;  /* 0x000000611e004986 */ /* 0x0003e2000c101912 */
[----:B------:R-:W-:-:S06]  /*2cc0*/  IADD3.X R27, R39, UR7, RZ, P6, !PT ;  /* 0x00000007271b7c10 */ /* 0x000fcc000b7fe4ff */
[----:B------:R-:W-:Y:S05]  /*2cd0*/  @!P2 BRA `(.L_x_43) ;  /* 0x000000000004a947 */ /* 0x000fea0003800000 */
[----:B------:R2:W5:Y:S02]  /*2ce0*/  LDG.E.LTC128B R44, desc[UR18][R26.64] ;  /* 0x000000121a2c7981 */ /* 0x000564000c1e1920 */
.L_x_43:
[----:B------:R-:W-:Y:S05]  /*2cf0*/  BSYNC B1 ;  /* 0x0000000000017941 */ /* 0x000fea0003800000 */
.L_x_42:
[----:B-----5:R-:W-:Y:S01]  /*2d00*/  FMUL R42, R44, R7 ;  /* 0x000000072c2a7220 */ /* 0x020fe20000400000 */
[----:B------:R-:W-:Y:S01]  /*2d10*/  IADD3.X R33, R41, UR13, RZ, P5, !PT ;  /* 0x0000000d29217c10 */ /* 0x000fe2000affe4ff */
[----:B------:R-:W-:Y:S01]  /*2d20*/  BSSY B1, `(.L_x_44) ;  /* 0x0000009000017945 */ /* 0x000fe20003800000 */
[----:B------:R-:W-:Y:S01]  /*2d30*/  ISETP.GT.AND P1, PT, R22, 0x8, P1 ;  /* 0x000000081600780c */ /* 0x000fe20000f24270 */
[----:B------:R-:W-:Y:S01]  /*2d40*/  FFMA R95, R95, R6, R42 ;  /* 0x000000065f5f7223 */ /* 0x000fe2000000002a */
[----:B----4-:R-:W-:Y:S02]  /*2d50*/  IADD3 R34, P4, R34, UR20, RZ ;  /* 0x0000001422227c10 */ /* 0x010fe4000ff9e0ff */
[----:B------:R-:W-:Y:S02]  /*2d60*/  IADD3 R42, P5, R36, UR21, RZ ;  /* 0x00000015242a7c10 */ /* 0x000fe4000ffbe0ff */
[----:B------:R3:W-:Y:S01]  /*2d70*/  @P2 STG.E desc[UR18][R32.64], R95 ;  /* 0x0000005f20002986 */ /* 0x0007e2000c101912 */
[----:B------:R-:W-:-:S06]  /*2d80*/  IADD3.X R35, R35, UR22, RZ, P4, !PT ;  /* 0x0000001623237c10 */ /* 0x000fcc000a7fe4ff */
[----:B------:R-:W-:Y:S05]  /*2d90*/  @!P1 BRA `(.L_x_45) ;  /* 0x0000000000049947 */ /* 0x000fea0003800000 */
[----:B------:R4:W5:Y:S02]  /*2da0*/  LDG.E.LTC128B R44, desc[UR18][R34.64] ;  /* 0x00000012222c7981 */ /* 0x000964000c1e1920 */
.L_x_45:
[----:B------:R-:W-:Y:S05]  /*2db0*/  BSYNC B1 ;  /* 0x0000000000017941 */ /* 0x000fea0003800000 */
.L_x_44:
[----:B----45:R-:W-:Y:S01]  /*2dc0*/  FMUL R34, R44, R7 ;  /* 0x000000072c227220 */ /* 0x030fe20000400000 */
[----:B------:R-:W-:Y:S01]  /*2dd0*/  IADD3.X R43, R37, UR23, RZ, P5, !PT ;  /* 0x00000017252b7c10 */ /* 0x000fe2000affe4ff */
[----:B------:R-:W-:Y:S01]  /*2de0*/  BSSY B1, `(.L_x_46) ;  /* 0x0000008000017945 */ /* 0x000fe20003800000 */
[----:B------:R-:W-:Y:S01]  /*2df0*/  ISETP.GT.AND P2, PT, R22, 0x8, P0 ;  /* 0x000000081600780c */ /* 0x000fe20000744270 */
[----:B------:R-:W-:Y:S01]  /*2e00*/  FFMA R93, R93, R6, R34 ;  /* 0x000000065d5d7223 */ /* 0x000fe20000000022 */
[----:B------:R-:W-:-:S04]  /*2e10*/  IADD3 R34, P0, R38, UR20, RZ ;  /* 0x0000001426227c10 */ /* 0x000fc8000ff1e0ff */
[----:B------:R4:W-:Y:S01]  /*2e20*/  @P1 STG.E desc[UR18][R42.64], R93 ;  /* 0x0000005d2a001986 */ /* 0x0009e2000c101912 */
[----:B------:R-:W-:-:S06]  /*2e30*/  IADD3.X R35, R39, UR22, RZ, P0, !PT ;  /* 0x0000001627237c10 */ /* 0x000fcc00087fe4ff */
[----:B------:R-:W-:Y:S05]  /*2e40*/  @!P2 BRA `(.L_x_47) ;  /* 0x000000000004a947 */ /* 0x000fea0003800000 */
[----:B------:R0:W5:Y:S02]  /*2e50*/  LDG.E.LTC128B R44, desc[UR18][R34.64] ;  /* 0x00000012222c7981 */ /* 0x000164000c1e1920 */
.L_x_47:
[----:B------:R-:W-:Y:S05]  /*2e60*/  BSYNC B1 ;  /* 0x0000000000017941 */ /* 0x000fea0003800000 */
.L_x_46:
[----:B-----5:R-:W-:Y:S01]  /*2e70*/  FMUL R36, R44, R7 ;  /* 0x000000072c247220 */ /* 0x020fe20000400000 */
[----:B0-----:R-:W-:Y:S01]  /*2e80*/  IADD3 R34, P5, R40, UR21, RZ ;  /* 0x0000001528227c10 */ /* 0x001fe2000ffbe0ff */
[----:B------:R-:W-:Y:S01]  /*2e90*/  BSSY B1, `(.L_x_48) ;  /* 0x000000c000017945 */ /* 0x000fe20003800000 */
[----:B------:R-:W-:Y:S01]  /*2ea0*/  ISETP.GT.AND P1, PT, R24, 0x18, PT ;  /* 0x000000181800780c */ /* 0x000fe20003f24270 */
[----:B------:R-:W-:Y:S01]  /*2eb0*/  FFMA R91, R91, R6, R36 ;  /* 0x000000065b5b7223 */ /* 0x000fe20000000024 */
[----:B------:R-:W-:Y:S02]  /*2ec0*/  IADD3.X R35, R41, UR23, RZ, P5, !PT ;  /* 0x0000001729237c10 */ /* 0x000fe4000affe4ff */
[----:B------:R-:W-:Y:S02]  /*2ed0*/  ISETP.GT.AND P4, PT, R22, RZ, P1 ;  /* 0x000000ff1600720c */ /* 0x000fe40000f84270 */
[----:B------:R-:W-:Y:S01]  /*2ee0*/  IADD3 R36, P6, R28, UR12, RZ ;  /* 0x0000000c1c247c10 */ /* 0x000fe2000ffde0ff */
[----:B------:R0:W-:Y:S01]  /*2ef0*/  @P2 STG.E desc[UR18][R34.64], R91 ;  /* 0x0000005b22002986 */ /* 0x0001e2000c101912 */
[----:B------:R-:W-:-:S02]  /*2f00*/  ISETP.GT.AND P0, PT, R24, 0x19, PT ;  /* 0x000000191800780c */ /* 0x000fc40003f04270 */
[----:B------:R-:W-:Y:S02]  /*2f10*/  IADD3 R38, P5, R30, UR14, RZ ;  /* 0x0000000e1e267c10 */ /* 0x000fe4000ffbe0ff */
[----:B------:R-:W-:-:S05]  /*2f20*/  IADD3.X R37, R29, UR7, RZ, P6, !PT ;  /* 0x000000071d257c10 */ /* 0x000fca000b7fe4ff */
[----:B------:R-:W-:Y:S06]  /*2f30*/  @!P4 BRA `(.L_x_49) ;  /* 0x000000000004c947 */ /* 0x000fec0003800000 */
[----:B------:R0:W5:Y:S02]  /*2f40*/  LDG.E.LTC128B R44, desc[UR18][R36.64] ;  /* 0x00000012242c7981 */ /* 0x000164000c1e1920 */
.L_x_49:
[----:B------:R-:W-:Y:S05]  /*2f50*/  BSYNC B1 ;  /* 0x0000000000017941 */ /* 0x000fea0003800000 */
.L_x_48:
[----:B0----5:R-:W-:Y:S01]  /*2f60*/  FMUL R34, R44, R7 ;  /* 0x000000072c227220 */ /* 0x021fe20000400000 */
        /* <DEDUP_REMOVED lines=10> */
.L_x_51:
[----:B------:R-:W-:Y:S05]  /*3010*/  BSYNC B1 ;  /* 0x0000000000017941 */ /* 0x000fea0003800000 */
.L_x_50:
[----:B----45:R-:W-:Y:S01]  /*3020*/  FMUL R42, R44, R7 ;  /* 0x000000072c2a7220 */ /* 0x030fe20000400000 */
        /* <DEDUP_REMOVED lines=10> */
.L_x_53:
[----:B------:R-:W-:Y:S05]  /*30d0*/  BSYNC B1 ;  /* 0x0000000000017941 */ /* 0x000fea0003800000 */
.L_x_52:
[----:B0----5:R-:W-:Y:S01]  /*30e0*/  FMUL R28, R44, R7 ;  /* 0x000000072c1c7220 */ /* 0x021fe20000400000 */
[----:B------:R-:W-:Y:S01]  /*30f0*/  IADD3.X R43, R31, UR23, RZ, P5, !PT ;  /* 0x000000171f2b7c10 */ /* 0x000fe2000affe4ff */
[----:B------:R-:W-:Y:S01]  /*3100*/  BSSY B1, `(.L_x_54) ;  /* 0x0000008000017945 */ /* 0x000fe20003800000 */
[----:B------:R-:W-:Y:S01]  /*3110*/  ISETP.GT.AND P2, PT, R22, 0x8, P0 ;  /* 0x000000081600780c */ /* 0x000fe20000744270 */
[----:B------:R-:W-:Y:S01]  /*3120*/  FFMA R85, R85, R6, R28 ;  /* 0x0000000655557223 */ /* 0x000fe2000000001c */
[----:B--2---:R-:W-:-:S04]  /*3130*/  IADD3 R26, P0, R26, UR20, RZ ;  /* 0x000000141a1a7c10 */ /* 0x004fc8000ff1e0ff */
[----:B------:R0:W-:Y:S01]  /*3140*/  @P1 STG.E desc[UR18][R42.64], R85 ;  /* 0x000000552a001986 */ /* 0x0001e2000c101912 */
[----:B------:R-:W-:-:S06]  /*3150*/  IADD3.X R27, R27, UR22, RZ, P0, !PT ;  /* 0x000000161b1b7c10 */ /* 0x000fcc00087fe4ff */
[----:B------:R-:W-:Y:S05]  /*3160*/  @!P2 BRA `(.L_x_55) ;  /* 0x000000000004a947 */ /* 0x000fea0003800000 */
[----:B------:R2:W5:Y:S02]  /*3170*/  LDG.E.LTC128B R44, desc[UR18][R26.64] ;  /* 0x000000121a2c7981 */ /* 0x000564000c1e1920 */
.L_x_55:
[----:B------:R-:W-:Y:S05]  /*3180*/  BSYNC B1 ;  /* 0x0000000000017941 */ /* 0x000fea0003800000 */
.L_x_54:
[----:B-----5:R-:W-:Y:S01]  /*3190*/  FMUL R28, R44, R7 ;  /* 0x000000072c1c7220 */ /* 0x020fe20000400000 */
[----:B--2---:R-:W-:Y:S01]  /*31a0*/  IADD3 R26, P5, R32, UR21, RZ ;  /* 0x00000015201a7c10 */ /* 0x004fe2000ffbe0ff */
        /* <DEDUP_REMOVED lines=8> */
[----:B-1----:R-:W-:Y:S02]  /*3230*/  IADD3 R30, P5, R38, UR14, RZ ;  /* 0x0000000e261e7c10 */ /* 0x002fe4000ffbe0ff */
[----:B------:R-:W-:-:S05]  /*3240*/  IADD3.X R29, R37, UR7, RZ, P6, !PT ;  /* 0x00000007251d7c10 */ /* 0x000fca000b7fe4ff */
[----:B------:R-:W-:Y:S06]  /*3250*/  @!P4 BRA `(.L_x_57) ;  /* 0x000000000004c947 */ /* 0x000fec0003800000 */
[----:B------:R1:W5:Y:S02]  /*3260*/  LDG.E.LTC128B R44, desc[UR18][R28.64] ;  /* 0x000000121c2c7981 */ /* 0x000364000c1e1920 */
.L_x_57:
[----:B------:R-:W-:Y:S05]  /*3270*/  BSYNC B1 ;  /* 0x0000000000017941 */ /* 0x000fea0003800000 */
.L_x_56:
[----:B--2--5:R-:W-:Y:S01]  /*3280*/  FMUL R26, R44, R7 ;  /* 0x000000072c1a7220 */ /* 0x024fe20000400000 */
[----:B------:R-:W-:Y:S01]  /*3290*/  IADD3.X R31, R39, UR13, RZ, P5, !PT ;  /* 0x0000000d271f7c10 */ /* 0x000fe2000affe4ff */
[----:B------:R-:W-:Y:S01]  /*32a0*/  BSSY B1, `(.L_x_58) ;  /* 0x0000009000017945 */ /* 0x000fe20003800000 */
[----:B------:R-:W-:Y:S01]  /*32b0*/  ISETP.GT.AND P2, PT, R22, RZ, P0 ;  /* 0x000000ff1600720c */ /* 0x000fe20000744270 */
[----:B------:R-:W-:Y:S01]  /*32c0*/  FFMA R81, R81, R6, R26 ;  /* 0x0000000651517223 */ /* 0x000fe2000000001a */
[----:B------:R-:W-:Y:S02]  /*32d0*/  IADD3 R26, P6, R34, UR12, RZ ;  /* 0x0000000c221a7c10 */ /* 0x000fe4000ffde0ff */
[----:B---3--:R-:W-:Y:S02]  /*32e0*/  IADD3 R32, P5, R40, UR14, RZ ;  /* 0x0000000e28207c10 */ /* 0x008fe4000ffbe0ff */
[----:B------:R2:W-:Y:S01]  /*32f0*/  @P4 STG.E desc[UR18][R30.64], R81 ;  /* 0x000000511e004986 */ /* 0x0005e2000c101912 */
[----:B------:R-:W-:-:S06]  /*3300*/  IADD3.X R27, R35, UR7, RZ, P6, !PT ;  /* 0x00000007231b7c10 */ /* 0x000fcc000b7fe4ff */
[----:B------:R-:W-:Y:S05]  /*3310*/  @!P2 BRA `(.L_x_59) ;  /* 0x000000000004a947 */ /* 0x000fea0003800000 */
[----:B------:R3:W5:Y:S02]  /*3320*/  LDG.E.LTC128B R44, desc[UR18][R26.64] ;  /* 0x000000121a2c7981 */ /* 0x000764000c1e1920 */
.L_x_59:
[----:B------:R-:W-:Y:S05]  /*3330*/  BSYNC B1 ;  /* 0x0000000000017941 */ /* 0x000fea0003800000 */
.L_x_58:
[----:B0----5:R-:W-:Y:S01]  /*3340*/  FMUL R42, R44, R7 ;  /* 0x000000072c2a7220 */ /* 0x021fe20000400000 */
        /* <DEDUP_REMOVED lines=10> */
.L_x_61:
[----:B------:R-:W-:Y:S05]  /*33f0*/  BSYNC B1 ;  /* 0x0000000000017941 */ /* 0x000fea0003800000 */
.L_x_60:
[----:B0----5:R-:W-:Y:S01]  /*3400*/  FMUL R36, R44, R7 ;  /* 0x000000072c247220 */ /* 0x021fe20000400000 */
        /* <DEDUP_REMOVED lines=9> */
.L_x_63:
[----:B------:R-:W-:Y:S05]  /*34a0*/  BSYNC B1 ;  /* 0x0000000000017941 */ /* 0x000fea0003800000 */
.L_x_62:
        /* <DEDUP_REMOVED lines=14> */
.L_x_65:
[----:B------:R-:W-:Y:S05]  /*3590*/  BSYNC B1 ;  /* 0x0000000000017941 */ /* 0x000fea0003800000 */
.L_x_64:
[----:B0----5:R-:W-:Y:S01]  /*35a0*/  FMUL R34, R44, R7 ;  /* 0x000000072c227220 */ /* 0x021fe20000400000 */
[----:B------:R-:W-:Y:S01]  /*35b0*/  IADD3.X R39, R31, UR13, RZ, P5, !PT ;  /* 0x0000000d1f277c10 */ /* 0x000fe2000affe4ff */
[----:B------:R-:W-:Y:S01]  /*35c0*/  BSSY B1, `(.L_x_66) ;  /* 0x0000009000017945 */ /* 0x000fe20003800000 */
[----:B------:R-:W-:Y:S01]  /*35d0*/  ISETP.GT.AND P2, PT, R22, RZ, P0 ;  /* 0x000000ff1600720c */ /* 0x000fe20000744270 */
[----:B------:R-:W-:Y:S01]  /*35e0*/  FFMA R71, R71, R6, R34 ;  /* 0x0000000647477223 */ /* 0x000fe20000000022 */
[----:B------:R-:W-:Y:S02]  /*35f0*/  IADD3 R34, P6, R26, UR12, RZ ;  /* 0x0000000c1a227c10 */ /* 0x000fe4000ffde0ff */
[----:B----4-:R-:W-:Y:S02]  /*3600*/  IADD3 R40, P5, R32, UR14, RZ ;  /* 0x0000000e20287c10 */ /* 0x010fe4000ffbe0ff */
[----:B------:R0:W-:Y:S01]  /*3610*/  @P4 STG.E desc[UR18][R38.64], R71 ;  /* 0x0000004726004986 */ /* 0x0001e2000c101912 */
[----:B------:R-:W-:-:S06]  /*3620*/  IADD3.X R35, R27, UR7, RZ, P6, !PT ;  /* 0x000000071b237c10 */ /* 0x000fcc000b7fe4ff */
[----:B------:R-:W-:Y:S05]  /*3630*/  @!P2 BRA `(.L_x_67) ;  /* 0x000000000004a947 */ /* 0x000fea0003800000 */
[----:B------:R4:W5:Y:S02]  /*3640*/  LDG.E.LTC128B R44, desc[UR18][R34.64] ;  /* 0x00000012222c7981 */ /* 0x000964000c1e1920 */
.L_x_67:
[----:B------:R-:W-:Y:S05]  /*3650*/  BSYNC B1 ;  /* 0x0000000000017941 */ /* 0x000fea0003800000 */
.L_x_66:
[----:B-----5:R-:W-:Y:S01]  /*3660*/  FMUL R42, R44, R7 ;  /* 0x000000072c2a7220 */ /* 0x020fe20000400000 */
[----:B------:R-:W-:Y:S01]  /*3670*/  IADD3.X R41, R33, UR13, RZ, P5, !PT ;  /* 0x0000000d21297c10 */ /* 0x000fe2000affe4ff */
[----:B------:R-:W-:Y:S01]  /*3680*/  BSSY B1, `(.L_x_68) ;  /* 0x0000009000017945 */ /* 0x000fe20003800000 */
[----:B------:R-:W-:Y:S01]  /*3690*/  ISETP.GT.AND P1, PT, R22, 0x8, P1 ;  /* 0x000000081600780c */ /* 0x000fe20000f24270 */
[----:B------:R-:W-:Y:S01]  /*36a0*/  FFMA R69, R69, R6, R42 ;  /* 0x0000000645457223 */ /* 0x000fe2000000002a */
[----:B-1----:R-:W-:Y:S02]  /*36b0*/  IADD3 R28, P4, R28, UR20, RZ ;  /* 0x000000141c1c7c10 */ /* 0x002fe4000ff9e0ff */
[----:B------:R-:W-:Y:S02]  /*36c0*/  IADD3 R42, P5, R30, UR21, RZ ;  /* 0x000000151e2a7c10 */ /* 0x000fe4000ffbe0ff */
[----:B------:R1:W-:Y:S01]  /*36d0*/  @P2 STG.E desc[UR18][R40.64], R69 ;  /* 0x0000004528002986 */ /* 0x0003e2000c101912 */
[----:B------:R-:W-:-:S06]  /*36e0*/  IADD3.X R29, R29, UR22, RZ, P4, !PT ;  /* 0x000000161d1d7c10 */ /* 0x000fcc000a7fe4ff */
[----:B------:R-:W-:Y:S05]  /*36f0*/  @!P1 BRA `(.L_x_69) ;  /* 0x0000000000049947 */ /* 0x000fea0003800000 */
[----:B------:R0:W5:Y:S02]  /*3700*/  LDG.E.LTC128B R44, desc[UR18][R28.64] ;  /* 0x000000121c2c7981 */ /* 0x000164000c1e1920 */
.L_x_69:
[----:B------:R-:W-:Y:S05]  /*3710*/  BSYNC B1 ;  /* 0x0000000000017941 */ /* 0x000fea0003800000 */
.L_x_68:
[----:B0----5:R-:W-:Y:S01]  /*3720*/  FMUL R28, R44, R7 ;  /* 0x000000072c1c7220 */ /* 0x021fe20000400000 */
[----:B------:R-:W-:Y:S01]  /*3730*/  IADD3.X R43, R31, UR23, RZ, P5, !PT ;  /* 0x000000171f2b7c10 */ /* 0x000fe2000affe4ff */
[----:B------:R-:W-:Y:S01]  /*3740*/  BSSY B1, `(.L_x_70) ;  /* 0x0000008000017945 */ /* 0x000fe20003800000 */
[----:B------:R-:W-:Y:S01]  /*3750*/  ISETP.GT.AND P0, PT, R22, 0x8, P0 ;  /* 0x000000081600780c */ /* 0x000fe20000704270 */
[----:B------:R-:W-:Y:S01]  /*3760*/  FFMA R67, R67, R6, R28 ;  /* 0x0000000643437223 */ /* 0x000fe2000000001c */
[----:B---3--:R-:W-:-:S04]  /*3770*/  IADD3 R26, P2, R26, UR20, RZ ;  /* 0x000000141a1a7c10 */ /* 0x008fc8000ff5e0ff */
[----:B------:R0:W-:Y:S01]  /*3780*/  @P1 STG.E desc[UR18][R42.64], R67 ;  /* 0x000000432a001986 */ /* 0x0001e2000c101912 */
[----:B------:R-:W-:-:S06]  /*3790*/  IADD3.X R27, R27, UR22, RZ, P2, !PT ;  /* 0x000000161b1b7c10 */ /* 0x000fcc00097fe4ff */
[----:B------:R-:W-:Y:S05]  /*37a0*/  @!P0 BRA `(.L_x_71) ;  /* 0x0000000000048947 */ /* 0x000fea0003800000 */
[----:B------:R3:W5:Y:S02]  /*37b0*/  LDG.E.LTC128B R44, desc[UR18][R26.64] ;  /* 0x000000121a2c7981 */ /* 0x000764000c1e1920 */
.L_x_71:
[----:B------:R-:W-:Y:S05]  /*37c0*/  BSYNC B1 ;  /* 0x0000000000017941 */ /* 0x000fea0003800000 */
.L_x_70:
[----:B-----5:R-:W-:Y:S01]  /*37d0*/  FMUL R28, R44, R7 ;  /* 0x000000072c1c7220 */ /* 0x020fe20000400000 */
[----:B---3--:R-:W-:Y:S01]  /*37e0*/  IADD3 R26, P2, R32, UR21, RZ ;  /* 0x00000015201a7c10 */ /* 0x008fe2000ff5e0ff */
        /* <DEDUP_REMOVED lines=8> */
[----:B--2---:R-:W-:Y:S02]  /*3870*/  IADD3 R30, P6, R38, UR14, RZ ;  /* 0x0000000e261e7c10 */ /* 0x004fe4000ffde0ff */
[----:B------:R-:W-:-:S05]  /*3880*/  IADD3.X R29, R37, UR7, RZ, P2, !PT ;  /* 0x00000007251d7c10 */ /* 0x000fca00097fe4ff */
[----:B------:R-:W-:Y:S06]  /*3890*/  @!P5 BRA `(.L_x_73) ;  /* 0x000000000004d947 */ /* 0x000fec0003800000 */
[----:B------:R2:W5:Y:S02]  /*38a0*/  LDG.E.LTC128B R44, desc[UR18][R28.64] ;  /* 0x000000121c2c7981 */ /* 0x000564000c1e1920 */
.L_x_73:
[----:B------:R-:W-:Y:S05]  /*38b0*/  BSYNC B1 ;  /* 0x0000000000017941 */ /* 0x000fea0003800000 */
.L_x_72:
[----:B---3-5:R-:W-:Y:S01]  /*38c0*/  FMUL R26, R44, R7 ;  /* 0x000000072c1a7220 */ /* 0x028fe20000400000 */
[----:B------:R-:W-:Y:S01]  /*38d0*/  IADD3.X R31, R39, UR13, RZ, P6, !PT ;  /* 0x0000000d271f7c10 */ /* 0x000fe2000b7fe4ff */
[----:B------:R-:W-:Y:S01]  /*38e0*/  BSSY B1, `(.L_x_74) ;  /* 0x0000008000017945 */ /* 0x000fe20003800000 */
[----:B------:R-:W-:Y:S01]  /*38f0*/  ISETP.GT.AND P2, PT, R22, RZ, P1 ;  /* 0x000000ff1600720c */ /* 0x000fe20000f44270 */
[----:B------:R-:W-:Y:S01]  /*3900*/  FFMA R63, R63, R6, R26 ;  /* 0x000000063f3f7223 */ /* 0x000fe2000000001a */
[----:B------:R-:W-:-:S04]  /*3910*/  IADD3 R46, P0, R34, UR12, RZ ;  /* 0x0000000c222e7c10 */ /* 0x000fc8000ff1e0ff */
[----:B------:R3:W-:Y:S01]  /*3920*/  @P5 STG.E desc[UR18][R30.64], R63 ;  /* 0x0000003f1e005986 */ /* 0x0007e2000c101912 */
[----:B------:R-:W-:-:S06]  /*3930*/  IADD3.X R47, R35, UR7, RZ, P0, !PT ;  /* 0x00000007232f7c10 */ /* 0x000fcc00087fe4ff */
[----:B------:R-:W-:Y:S05]  /*3940*/  @!P2 BRA `(.L_x_75) ;  /* 0x000000000004a947 */ /* 0x000fea0003800000 */
[----:B------:R0:W5:Y:S02]  /*3950*/  LDG.E.LTC128B R44, desc[UR18][R46.64] ;  /* 0x000000122e2c7981 */ /* 0x000164000c1e1920 */
.L_x_75:
[----:B------:R-:W-:Y:S05]  /*3960*/  BSYNC B1 ;  /* 0x0000000000017941 */ /* 0x000fea0003800000 */
.L_x_74:
[----:B-----5:R-:W-:Y:S01]  /*3970*/  FMUL R32, R44, R7 ;  /* 0x000000072c207220 */ /* 0x020fe20000400000 */
[----:B------:R-:W-:Y:S01]  /*3980*/  IADD3 R26, P5, R40, UR14, RZ ;  /* 0x0000000e281a7c10 */ /* 0x000fe2000ffbe0ff */
[----:B------:R-:W-:Y:S01]  /*3990*/  BSSY B1, `(.L_x_76) ;  /* 0x000000b000017945 */ /* 0x000fe20003800000 */
[----:B------:R-:W-:Y:S01]  /*39a0*/  ISETP.GT.AND P4, PT, R22, 0x8, P4 ;  /* 0x000000081600780c */ /* 0x000fe20002784270 */
[----:B------:R-:W-:Y:S01]  /*39b0*/  FFMA R61, R61, R6, R32 ;  /* 0x000000063d3d7223 */ /* 0x000fe20000000020 */
[----:B------:R-:W-:Y:S02]  /*39c0*/  IADD3.X R27, R41, UR13, RZ, P5, !PT ;  /* 0x0000000d291b7c10 */ /* 0x000fe4000affe4ff */
[----:B------:R-:W-:Y:S02]  /*39d0*/  IADD3 R32, P6, R36, UR20, RZ ;  /* 0x0000001424207c10 */ /* 0x000fe4000ffde0ff */
[----:B------:R-:W-:Y:S01]  /*39e0*/  ISETP.GT.AND P0, PT, R24, 0x38, PT ;  /* 0x000000381800780c */ /* 0x000fe20003f04270 */
[----:B------:R1:W-:Y:S01]  /*39f0*/  @P2 STG.E desc[UR18][R26.64], R61 ;  /* 0x0000003d1a002986 */ /* 0x0003e2000c101912 */
[----:B0-----:R-:W-:-:S02]  /*3a00*/  IADD3 R42, P5, R38, UR21, RZ ;  /* 0x00000015262a7c10 */ /* 0x001fc4000ffbe0ff */
[----:B------:R-:W-:-:S03]  /*3a10*/  IADD3.X R33, R37, UR22, RZ, P6, !PT ;  /* 0x0000001625217c10 */ /* 0x000fc6000b7fe4ff */
[----:B------:R-:W-:Y:S08]  /*3a20*/  @!P4 BRA `(.L_x_77) ;  /* 0x000000000004c947 */ /* 0x000ff00003800000 */
[----:B------:R0:W5:Y:S02]  /*3a30*/  LDG.E.LTC128B R44, desc[UR18][R32.64] ;  /* 0x00000012202c7981 */ /* 0x000164000c1e1920 */
.L_x_77:
[----:B------:R-:W-:Y:S05]  /*3a40*/  BSYNC B1 ;  /* 0x0000000000017941 */ /* 0x000fea0003800000 */
.L_x_76:
[----:B0----5:R-:W-:Y:S01]  /*3a50*/  FMUL R32, R44, R7 ;  /* 0x000000072c207220 */ /* 0x021fe20000400000 */
[----:B------:R-:W-:Y:S01]  /*3a60*/  IADD3.X R43, R39, UR23, RZ, P5, !PT ;  /* 0x00000017272b7c10 */ /* 0x000fe2000affe4ff */
[----:B------:R-:W-:Y:S01]  /*3a70*/  BSSY B1, `(.L_x_78) ;  /* 0x0000009000017945 */ /* 0x000fe20003800000 */
[----:B------:R-:W-:Y:S01]  /*3a80*/  ISETP.GT.AND P1, PT, R22, 0x8, P1 ;  /* 0x000000081600780c */ /* 0x000fe20000f24270 */
[----:B------:R-:W-:Y:S01]  /*3a90*/  FFMA R59, R59, R6, R32 ;  /* 0x000000063b3b7223 */ /* 0x000fe20000000020 */
[----:B------:R-:W-:Y:S02]  /*3aa0*/  ISETP.GT.AND P2, PT, R24, 0x39, PT ;  /* 0x000000391800780c */ /* 0x000fe40003f44270 */
[----:B------:R-:W-:Y:S02]  /*3ab0*/  IADD3 R24, P5, R34, UR20, RZ ;  /* 0x0000001422187c10 */ /* 0x000fe4000ffbe0ff */
[----:B------:R0:W-:Y:S02]  /*3ac0*/  @P4 STG.E desc[UR18][R42.64], R59 ;  /* 0x0000003b2a004986 */ /* 0x0001e4000c101912 */
[----:B------:R-:W-:-:S05]  /*3ad0*/  IADD3.X R25, R35, UR22, RZ, P5, !PT ;  /* 0x0000001623197c10 */ /* 0x000fca000affe4ff */
[----:B------:R-:W-:Y:S05]  /*3ae0*/  @!P1 BRA `(.L_x_79) ;  /* 0x0000000000049947 */ /* 0x000fea0003800000 */
[----:B------:R0:W5:Y:S02]  /*3af0*/  LDG.E.LTC128B R44, desc[UR18][R24.64] ;  /* 0x00000012182c7981 */ /* 0x000164000c1e1920 */
.L_x_79:
[----:B------:R-:W-:Y:S05]  /*3b00*/  BSYNC B1 ;  /* 0x0000000000017941 */ /* 0x000fea0003800000 */
.L_x_78:
[----:B0-----:R-:W-:Y:S01]  /*3b10*/  IADD3 R24, P6, R40, UR21, RZ ;  /* 0x0000001528187c10 */ /* 0x001fe2000ffde0ff */
[----:B----45:R-:W-:Y:S01]  /*3b20*/  FMUL R34, R44, R7 ;  /* 0x000000072c227220 */ /* 0x030fe20000400000 */
[----:B------:R-:W-:Y:S01]  /*3b30*/  ISETP.GT.AND P4, PT, R22, RZ, P0 ;  /* 0x000000ff1600720c */ /* 0x000fe20000784270 */
[----:B------:R-:W-:Y:S01]  /*3b40*/  BSSY B1, `(.L_x_80) ;  /* 0x0000009000017945 */ /* 0x000fe20003800000 */
[----:B------:R-:W-:Y:S01]  /*3b50*/  IADD3.X R25, R41, UR23, RZ, P6, !PT ;  /* 0x0000001729197c10 */ /* 0x000fe2000b7fe4ff */
[----:B------:R-:W-:Y:S01]  /*3b60*/  FFMA R57, R57, R6, R34 ;  /* 0x0000000639397223 */ /* 0x000fe20000000022 */
[----:B------:R-:W-:-:S04]  /*3b70*/  IADD3 R32, P5, R30, UR14, RZ ;  /* 0x0000000e1e207c10 */ /* 0x000fc8000ffbe0ff */
[----:B------:R0:W-:Y:S05]  /*3b80*/  @P1 STG.E desc[UR18][R24.64], R57 ;  /* 0x0000003918001986 */ /* 0x0001ea000c101912 */
[----:B------:R-:W-:Y:S05]  /*3b90*/  @!P4 BRA `(.L_x_81) ;  /* 0x00000000000cc947 */ /* 0x000fea0003800000 */
[----:B0-----:R-:W-:-:S04]  /*3ba0*/  IADD3 R24, P1, R28, UR12, RZ ;  /* 0x0000000c1c187c10 */ /* 0x001fc8000ff3e0ff */
[----:B------:R-:W-:-:S05]  /*3bb0*/  IADD3.X R25, R29, UR7, RZ, P1, !PT ;  /* 0x000000071d197c10 */ /* 0x000fca0008ffe4ff */
[----:B------:R4:W5:Y:S04]  /*3bc0*/  LDG.E.LTC128B R44, desc[UR18][R24.64] ;  /* 0x00000012182c7981 */ /* 0x000968000c1e1920 */
.L_x_81:
[----:B------:R-:W-:Y:S05]  /*3bd0*/  BSYNC B1 ;  /* 0x0000000000017941 */ /* 0x000fea0003800000 */
.L_x_80:
[----:B0---45:R-:W-:Y:S01]  /*3be0*/  FMUL R24, R44, R7 ;  /* 0x000000072c187220 */ /* 0x031fe20000400000 */
[----:B------:R-:W-:Y:S01]  /*3bf0*/  IADD3.X R33, R31, UR13, RZ, P5, !PT ;  /* 0x0000000d1f217c10 */ /* 0x000fe2000affe4ff */
[----:B------:R-:W-:Y:S01]  /*3c00*/  BSSY B1, `(.L_x_82) ;  /* 0x0000009000017945 */ /* 0x000fe20003800000 */
[----:B------:R-:W-:Y:S01]  /*3c10*/  ISETP.GT.AND P1, PT, R22, RZ, P2 ;  /* 0x000000ff1600720c */ /* 0x000fe20001724270 */
[----:B------:R-:W-:Y:S01]  /*3c20*/  FFMA R23, R23, R6, R24 ;  /* 0x0000000617177223 */ /* 0x000fe20000000018 */
[----:B------:R-:W-:-:S04]  /*3c30*/  IADD3 R34, P5, R26, UR14, RZ ;  /* 0x0000000e1a227c10 */ /* 0x000fc8000ffbe0ff */
[----:B------:R0:W-:Y:S07]  /*3c40*/  @P4 STG.E desc[UR18][R32.64], R23 ;  /* 0x0000001720004986 */ /* 0x0001ee000c101912 */
[----:B------:R-:W-:Y:S05]  /*3c50*/  @!P1 BRA `(.L_x_83) ;  /* 0x00000000000c9947 */ /* 0x000fea0003800000 */
[----:B------:R-:W-:-:S04]  /*3c60*/  IADD3 R24, P4, R46, UR12, RZ ;  /* 0x0000000c2e187c10 */ /* 0x000fc8000ff9e0ff */
[----:B------:R-:W-:-:S05]  /*3c70*/  IADD3.X R25, R47, UR7, RZ, P4, !PT ;  /* 0x000000072f197c10 */ /* 0x000fca000a7fe4ff */
[----:B------:R4:W5:Y:S04]  /*3c80*/  LDG.E.LTC128B R44, desc[UR18][R24.64] ;  /* 0x00000012182c7981 */ /* 0x000968000c1e1920 */
.L_x_83:
[----:B------:R-:W-:Y:S05]  /*3c90*/  BSYNC B1 ;  /* 0x0000000000017941 */ /* 0x000fea0003800000 */
.L_x_82:
[----:B----45:R-:W-:Y:S01]  /*3ca0*/  FMUL R24, R44, R7 ;  /* 0x000000072c187220 */ /* 0x030fe20000400000 */
[----:B------:R-:W-:Y:S01]  /*3cb0*/  IADD3.X R35, R27, UR13, RZ, P5, !PT ;  /* 0x0000000d1b237c10 */ /* 0x000fe2000affe4ff */
[----:B------:R-:W-:Y:S01]  /*3cc0*/  BSSY B1, `(.L_x_84) ;  /* 0x0000009000017945 */ /* 0x000fe20003800000 */
[----:B------:R-:W-:Y:S01]  /*3cd0*/  ISETP.GT.AND P0, PT, R22, 0x8, P0 ;  /* 0x000000081600780c */ /* 0x000fe20000704270 */
[----:B------:R-:W-:Y:S01]  /*3ce0*/  FFMA R21, R21, R6, R24 ;  /* 0x0000000615157223 */ /* 0x000fe20000000018 */
[----:B------:R-:W-:Y:S02]  /*3cf0*/  IADD3 R24, P4, R28, UR20, RZ ;  /* 0x000000141c187c10 */ /* 0x000fe4000ff9e0ff */
[----:B0-----:R-:W-:Y:S02]  /*3d00*/  IADD3 R32, P5, R30, UR21, RZ ;  /* 0x000000151e207c10 */ /* 0x001fe4000ffbe0ff */
[----:B------:R0:W-:Y:S01]  /*3d10*/  @P1 STG.E desc[UR18][R34.64], R21 ;  /* 0x0000001522001986 */ /* 0x0001e2000c101912 */
[----:B------:R-:W-:-:S06]  /*3d20*/  IADD3.X R25, R29, UR22, RZ, P4, !PT ;  /* 0x000000161d197c10 */ /* 0x000fcc000a7fe4ff */
[----:B------:R-:W-:Y:S05]  /*3d30*/  @!P0 BRA `(.L_x_85) ;  /* 0x0000000000048947 */ /* 0x000fea0003800000 */
[----:B------:R4:W5:Y:S02]  /*3d40*/  LDG.E.LTC128B R44, desc[UR18][R24.64] ;  /* 0x00000012182c7981 */ /* 0x000964000c1e1920 */
.L_x_85:
[----:B------:R-:W-:Y:S05]  /*3d50*/  BSYNC B1 ;  /* 0x0000000000017941 */ /* 0x000fea0003800000 */
.L_x_84:
[----:B------:R-:W-:Y:S01]  /*3d60*/  ISETP.GT.AND P2, PT, R22, 0x8, P2 ;  /* 0x000000081600780c */ /* 0x000fe20001744270 */
[----:B----45:R-:W-:Y:S01]  /*3d70*/  FMUL R24, R44, R7 ;  /* 0x000000072c187220 */ /* 0x030fe20000400000 */
[----:B------:R-:W-:Y:S01]  /*3d80*/  IADD3.X R33, R31, UR23, RZ, P5, !PT ;  /* 0x000000171f217c10 */ /* 0x000fe2000affe4ff */
[----:B------:R-:W-:Y:S02]  /*3d90*/  BSSY B1, `(.L_x_86) ;  /* 0x0000007000017945 */ /* 0x000fe40003800000 */
[----:B------:R-:W-:-:S05]  /*3da0*/  FFMA R19, R19, R6, R24 ;  /* 0x0000000613137223 */ /* 0x000fca0000000018 */
[----:B------:R4:W-:Y:S01]  /*3db0*/  @P0 STG.E desc[UR18][R32.64], R19 ;  /* 0x0000001320000986 */ /* 0x0009e2000c101912 */
[----:B------:R-:W-:-:S04]  /*3dc0*/  IADD3 R22, P0, R46, UR20, RZ ;  /* 0x000000142e167c10 */ /* 0x000fc8000ff1e0ff */
[----:B------:R-:W-:Y:S01]  /*3dd0*/  IADD3.X R23, R47, UR22, RZ, P0, !PT ;  /* 0x000000162f177c10 */ /* 0x000fe200087fe4ff */
[----:B------:R-:W-:Y:S08]  /*3de0*/  @!P2 BRA `(.L_x_87) ;  /* 0x000000000004a947 */ /* 0x000ff00003800000 */
[----:B------:R0:W5:Y:S02]  /*3df0*/  LDG.E.LTC128B R44, desc[UR18][R22.64] ;  /* 0x00000012162c7981 */ /* 0x000164000c1e1920 */
.L_x_87:
[----:B------:R-:W-:Y:S05]  /*3e00*/  BSYNC B1 ;  /* 0x0000000000017941 */ /* 0x000fea0003800000 */
.L_x_86:
[----:B------:R-:W-:Y:S05]  /*3e10*/  @!P2 BRA `(.L_x_88) ;  /* 0x0000000800c4a947 */ /* 0x000fea0003800000 */
[----:B0-----:R-:W-:Y:S01]  /*3e20*/  IADD3 R22, P0, R26, UR21, RZ ;  /* 0x000000151a167c10 */ /* 0x001fe2000ff1e0ff */
[----:B-----5:R-:W-:-:S03]  /*3e30*/  FMUL R44, R44, R7 ;  /* 0x000000072c2c7220 */ /* 0x020fc60000400000 */
[----:B------:R-:W-:Y:S01]  /*3e40*/  IADD3.X R23, R27, UR23, RZ, P0, !PT ;  /* 0x000000171b177c10 */ /* 0x000fe200087fe4ff */
[----:B------:R-:W-:-:S05]  /*3e50*/  FFMA R17, R17, R6, R44 ;  /* 0x0000000611117223 */ /* 0x000fca000000002c */
[----:B------:R0:W-:Y:S01]  /*3e60*/  STG.E desc[UR18][R22.64], R17 ;  /* 0x0000001116007986 */ /* 0x0001e2000c101912 */
[----:B------:R-:W-:Y:S05]  /*3e70*/  BRA `(.L_x_88) ;  /* 0x0000000800ac7947 */ /* 0x000fea0003800000 */
.L_x_25:
[----:B------:R-:W-:Y:S01]  /*3e80*/  ISETP.GT.AND P2, PT, R24, 0x1, PT ;  /* 0x000000011800780c */ /* 0x000fe20003f44270 */
[----:B------:R-:W-:Y:S01]  /*3e90*/  ULDC.64 UR4, c[0x0][0x6c0] ;  /* 0x0001b00000047ab9 */ /* 0x000fe20000000a00 */
[----:B------:R-:W-:Y:S01]  /*3ea0*/  ISETP.GT.AND P1, PT, R22, 0x8, P1 ;  /* 0x000000081600780c */ /* 0x000fe20000f24270 */
[-C--:B--2---:R-:W-:Y:S01]  /*3eb0*/  FMUL R107, R107, R6.reuse ;  /* 0x000000066b6b7220 */ /* 0x084fe20000400000 */
[----:B------:R-:W-:Y:S01]  /*3ec0*/  LEA R26, P5, R98, UR4, 0x2 ;  /* 0x00000004621a7c11 */ /* 0x000fe2000f8a10ff */
[-C--:B------:R-:W-:Y:S01]  /*3ed0*/  FMUL R25, R68, R6.reuse ;  /* 0x0000000644197220 */ /* 0x080fe20000400000 */
[----:B------:R-:W-:Y:S01]  /*3ee0*/  ISETP.GT.AND P4, PT, R22, RZ, P2 ;  /* 0x000000ff1600720c */ /* 0x000fe20001784270 */
[-C--:B------:R-:W-:Y:S01]  /*3ef0*/  FMUL R105, R105, R6.reuse ;  /* 0x0000000669697220 */ /* 0x080fe20000400000 */
[----:B------:R-:W-:Y:S01]  /*3f00*/  LEA.HI.X R27, R98, UR5, R45, 0x2, P5 ;  /* 0x00000005621b7c11 */ /* 0x000fe2000a8f142d */
[----:B------:R-:W-:Y:S01]  /*3f10*/  FMUL R35, R66, R6 ;  /* 0x0000000642237220 */ /* 0x000fe20000400000 */
[----:B------:R-:W-:Y:S01]  /*3f20*/  LEA R28, P5, R46, R26, 0x2 ;  /* 0x0000001a2e1c7211 */ /* 0x000fe200078a10ff */
[-C--:B------:R-:W-:Y:S01]  /*3f30*/  FMUL R103, R103, R6.reuse ;  /* 0x0000000667677220 */ /* 0x080fe20000400000 */
[----:B------:R-:W-:Y:S01]  /*3f40*/  ISETP.GT.AND P2, PT, R22, 0x8, P2 ;  /* 0x000000081600780c */ /* 0x000fe20001744270 */
[----:B------:R-:W-:Y:S01]  /*3f50*/  @P0 STG.E desc[UR18][R26.64], R107 ;  /* 0x0000006b1a000986 */ /* 0x000fe2000c101912 */
[----:B------:R-:W-:Y:S01]  /*3f60*/  LEA.HI.X R29, R46, R27, R47, 0x2, P5 ;  /* 0x0000001b2e1d7211 */ /* 0x000fe200028f142f */
[-C--:B------:R-:W-:Y:S01]  /*3f70*/  FMUL R101, R101, R6.reuse ;  /* 0x0000000665657220 */ /* 0x080fe20000400000 */
[----:B------:R-:W-:Y:S01]  /*3f80*/  ISETP.GT.AND P0, PT, R24, 0x8, PT ;  /* 0x000000081800780c */ /* 0x000fe20003f04270 */
[-C--:B------:R-:W-:Y:S01]  /*3f90*/  FMUL R39, R62, R6.reuse ;  /* 0x000000063e277220 */ /* 0x080fe20000400000 */
[----:B------:R-:W-:Y:S01]  /*3fa0*/  IADD3 R30, P6, R26, UR14, RZ ;  /* 0x0000000e1a1e7c10 */ /* 0x000fe2000ffde0ff */
[----:B------:R1:W-:Y:S01]  /*3fb0*/  @P4 STG.E desc[UR18][R28.64], R25 ;  /* 0x000000191c004986 */ /* 0x0003e2000c101912 */
[----:B------:R-:W-:Y:S01]  /*3fc0*/  ISETP.GT.AND P5, PT, R22, RZ, P0 ;  /* 0x000000ff1600720c */ /* 0x000fe200007a4270 */
[-C--:B------:R-:W-:Y:S01]  /*3fd0*/  FMUL R97, R97, R6.reuse ;  /* 0x0000000661617220 */ /* 0x080fe20000400000 */
[----:B------:R-:W-:Y:S01]  /*3fe0*/  IADD3.X R31, R27, UR13, RZ, P6, !PT ;  /* 0x0000000d1b1f7c10 */ /* 0x000fe2000b7fe4ff */
[----:B------:R2:W-:Y:S01]  /*3ff0*/  @P1 STG.E desc[UR18][R26.64+0x20], R105 ;  /* 0x000020691a001986 */ /* 0x0005e2000c101912 */
[----:B------:R-:W-:Y:S01]  /*4000*/  ISETP.GT.AND P1, PT, R24, 0x9, PT ;  /* 0x000000091800780c */ /* 0x000fe20003f24270 */
[-C--:B------:R-:W-:Y:S01]  /*4010*/  FMUL R95, R95, R6.reuse ;  /* 0x000000065f5f7220 */ /* 0x080fe20000400000 */
[C---:B------:R-:W-:Y:S01]  /*4020*/  ISETP.GT.AND P0, PT, R22.reuse, 0x8, P0 ;  /* 0x000000081600780c */ /* 0x040fe20000704270 */
[----:B------:R3:W-:Y:S01]  /*4030*/  @P2 STG.E desc[UR18][R28.64+0x20], R35 ;  /* 0x000020231c002986 */ /* 0x0007e2000c101912 */
[----:B------:R-:W-:Y:S01]  /*4040*/  ISETP.GT.AND P4, PT, R22, RZ, P1 ;  /* 0x000000ff1600720c */ /* 0x000fe20000f84270 */
[-C--:B------:R-:W-:Y:S01]  /*4050*/  FMUL R93, R93, R6.reuse ;  /* 0x000000065d5d7220 */ /* 0x080fe20000400000 */
[----:B------:R-:W-:Y:S01]  /*4060*/  IADD3 R32, P2, R28, UR14, RZ ;  /* 0x0000000e1c207c10 */ /* 0x000fe2000ff5e0ff */
[-C--:B-1----:R-:W-:Y:S01]  /*4070*/  FMUL R25, R64, R6.reuse ;  /* 0x0000000640197220 */ /* 0x082fe20000400000 */
[----:B------:R-:W-:Y:S01]  /*4080*/  ISETP.GT.AND P1, PT, R22, 0x8, P1 ;  /* 0x000000081600780c */ /* 0x000fe20000f24270 */
[----:B------:R-:W-:Y:S01]  /*4090*/  @P5 STG.E desc[UR18][R30.64], R103 ;  /* 0x000000671e005986 */ /* 0x000fe2000c101912 */
[----:B------:R-:W-:Y:S01]  /*40a0*/  IADD3.X R33, R29, UR13, RZ, P2, !PT ;  /* 0x0000000d1d217c10 */ /* 0x000fe200097fe4ff */
[-C--:B------:R-:W-:Y:S01]  /*40b0*/  FMUL R91, R91, R6.reuse ;  /* 0x000000065b5b7220 */ /* 0x080fe20000400000 */
[----:B--2---:R-:W-:Y:S01]  /*40c0*/  IADD3 R26, P5, R26, UR21, RZ ;  /* 0x000000151a1a7c10 */ /* 0x004fe2000ffbe0ff */
[-C--:B------:R-:W-:Y:S01]  /*40d0*/  FMUL R89, R89, R6.reuse ;  /* 0x0000000659597220 */ /* 0x080fe20000400000 */
[----:B------:R-:W-:Y:S01]  /*40e0*/  ISETP.GT.AND P2, PT, R24, 0x10, PT ;  /* 0x000000101800780c */ /* 0x000fe20003f44270 */
[-C--:B------:R-:W-:Y:S01]  /*40f0*/  FMUL R87, R87, R6.reuse ;  /* 0x0000000657577220 */ /* 0x080fe20000400000 */
[----:B------:R-:W-:Y:S01]  /*4100*/  IADD3.X R27, R27, UR23, RZ, P5, !PT ;  /* 0x000000171b1b7c10 */ /* 0x000fe2000affe4ff */
[----:B------:R-:W-:Y:S01]  /*4110*/  @P4 STG.E desc[UR18][R32.64], R25 ;  /* 0x0000001920004986 */ /* 0x000fe2000c101912 */
[----:B------:R-:W-:Y:S01]  /*4120*/  ISETP.GT.AND P5, PT, R22, RZ, P2 ;  /* 0x000000ff1600720c */ /* 0x000fe200017a4270 */
[-C--:B------:R-:W-:Y:S01]  /*4130*/  FMUL R85, R85, R6.reuse ;  /* 0x0000000655557220 */ /* 0x080fe20000400000 */
[----:B---3--:R-:W-:Y:S01]  /*4140*/  IADD3 R28, P4, R28, UR21, RZ ;  /* 0x000000151c1c7c10 */ /* 0x008fe2000ff9e0ff */
[----:B------:R1:W-:Y:S01]  /*4150*/  @P0 STG.E desc[UR18][R26.64], R101 ;  /* 0x000000651a000986 */ /* 0x0003e2000c101912 */
[----:B------:R-:W-:Y:S01]  /*4160*/  ISETP.GT.AND P0, PT, R24, 0x11, PT ;  /* 0x000000111800780c */ /* 0x000fe20003f04270 */
[-C--:B------:R-:W-:Y:S01]  /*4170*/  FMUL R83, R83, R6.reuse ;  /* 0x0000000653537220 */ /* 0x080fe20000400000 */
[----:B------:R-:W-:Y:S01]  /*4180*/  IADD3 R34, P6, R30, UR14, RZ ;  /* 0x0000000e1e227c10 */ /* 0x000fe2000ffde0ff */
[-C--:B------:R-:W-:Y:S01]  /*4190*/  FMUL R81, R81, R6.reuse ;  /* 0x0000000651517220 */ /* 0x080fe20000400000 */
[----:B------:R-:W-:Y:S01]  /*41a0*/  IADD3.X R29, R29, UR23, RZ, P4, !PT ;  /* 0x000000171d1d7c10 */ /* 0x000fe2000a7fe4ff */
[-C--:B------:R-:W-:Y:S01]  /*41b0*/  FMUL R77, R77, R6.reuse ;  /* 0x000000064d4d7220 */ /* 0x080fe20000400000 */
[C---:B------:R-:W-:Y:S01]  /*41c0*/  ISETP.GT.AND P4, PT, R22.reuse, RZ, P0 ;  /* 0x000000ff1600720c */ /* 0x040fe20000784270 */
[-C--:B------:R-:W-:Y:S01]  /*41d0*/  FMUL R75, R75, R6.reuse ;  /* 0x000000064b4b7220 */ /* 0x080fe20000400000 */
[----:B------:R-:W-:Y:S01]  /*41e0*/  IADD3.X R35, R31, UR13, RZ, P6, !PT ;  /* 0x0000000d1f237c10 */ /* 0x000fe2000b7fe4ff */
[----:B------:R2:W-:Y:S01]  /*41f0*/  @P1 STG.E desc[UR18][R28.64], R39 ;  /* 0x000000271c001986 */ /* 0x0005e2000c101912 */
[----:B------:R-:W-:Y:S01]  /*4200*/  ISETP.GT.AND P1, PT, R22, 0x8, P2 ;  /* 0x000000081600780c */ /* 0x000fe20001724270 */
[-C--:B------:R-:W-:Y:S01]  /*4210*/  FMUL R73, R73, R6.reuse ;  /* 0x0000000649497220 */ /* 0x080fe20000400000 */
[----:B------:R-:W-:Y:S01]  /*4220*/  IADD3 R36, P2, R32, UR14, RZ ;  /* 0x0000000e20247c10 */ /* 0x000fe2000ff5e0ff */
[----:B------:R-:W-:Y:S01]  /*4230*/  @P5 STG.E desc[UR18][R34.64], R97 ;  /* 0x0000006122005986 */ /* 0x000fe2000c101912 */
[----:B-1----:R-:W-:Y:S01]  /*4240*/  IADD3 R26, P5, R30, UR21, RZ ;  /* 0x000000151e1a7c10 */ /* 0x002fe2000ffbe0ff */
[-C--:B------:R-:W-:Y:S01]  /*4250*/  FMUL R71, R71, R6.reuse ;  /* 0x0000000647477220 */ /* 0x080fe20000400000 */
[----:B------:R-:W-:Y:S01]  /*4260*/  IADD3.X R37, R33, UR13, RZ, P2, !PT ;  /* 0x0000000d21257c10 */ /* 0x000fe200097fe4ff */
[-C--:B------:R-:W-:Y:S01]  /*4270*/  FMUL R69, R69, R6.reuse ;  /* 0x0000000645457220 */ /* 0x080fe20000400000 */
[----:B------:R-:W-:Y:S01]  /*4280*/  ISETP.GT.AND P2, PT, R24, 0x18, PT ;  /* 0x000000181800780c */ /* 0x000fe20003f44270 */
[-C--:B------:R-:W-:Y:S01]  /*4290*/  FMUL R67, R67, R6.reuse ;  /* 0x0000000643437220 */ /* 0x080fe20000400000 */
[C---:B------:R-:W-:Y:S01]  /*42a0*/  ISETP.GT.AND P0, PT, R22.reuse, 0x8, P0 ;  /* 0x000000081600780c */ /* 0x040fe20000704270 */
[----:B------:R-:W-:Y:S01]  /*42b0*/  @P4 STG.E desc[UR18][R36.64], R95 ;  /* 0x0000005f24004986 */ /* 0x000fe2000c101912 */
[----:B------:R-:W-:Y:S01]  /*42c0*/  IADD3.X R27, R31, UR23, RZ, P5, !PT ;  /* 0x000000171f1b7c10 */ /* 0x000fe2000affe4ff */
[-C--:B------:R-:W-:Y:S01]  /*42d0*/  FMUL R65, R65, R6.reuse ;  /* 0x0000000641417220 */ /* 0x080fe20000400000 */
[----:B------:R-:W-:Y:S01]  /*42e0*/  ISETP.GT.AND P5, PT, R22, RZ, P2 ;  /* 0x000000ff1600720c */ /* 0x000fe200017a4270 */
[-C--:B------:R-:W-:Y:S01]  /*42f0*/  FMUL R63, R63, R6.reuse ;  /* 0x000000063f3f7220 */ /* 0x080fe20000400000 */
[----:B--2---:R-:W-:Y:S01]  /*4300*/  IADD3 R28, P4, R32, UR21, RZ ;  /* 0x00000015201c7c10 */ /* 0x004fe2000ff9e0ff */
        /* <DEDUP_REMOVED lines=18> */
[----:B------:R-:W-:Y:S01]  /*4430*/  FMUL R17, R17, R6 ;  /* 0x0000000611117220 */ /* 0x000fe20000400000 */
[----:B------:R-:W-:-:S02]  /*4440*/  ISETP.GT.AND P0, PT, R24, 0x20, PT ;  /* 0x000000201800780c */ /* 0x000fc40003f04270 */
[C---:B------:R-:W-:Y:S01]  /*4450*/  ISETP.GT.AND P1, PT, R22.reuse, 0x8, P1 ;  /* 0x000000081600780c */ /* 0x040fe20000f24270 */
[----:B------:R-:W-:Y:S01]  /*4460*/  @P4 STG.E desc[UR18][R32.64], R87 ;  /* 0x0000005720004986 */ /* 0x000fe2000c101912 */
[----:B------:R-:W-:Y:S02]  /*4470*/  IADD3.X R27, R35, UR23, RZ, P5, !PT ;  /* 0x00000017231b7c10 */ /* 0x000fe4000affe4ff */
[----:B------:R-:W-:Y:S02]  /*4480*/  ISETP.GT.AND P4, PT, R22, RZ, P0 ;  /* 0x000000ff1600720c */ /* 0x000fe40000784270 */
[----:B--2---:R-:W-:Y:S01]  /*4490*/  IADD3 R28, P5, R36, UR21, RZ ;  /* 0x00000015241c7c10 */ /* 0x004fe2000ffbe0ff */
[----:B------:R1:W-:Y:S01]  /*44a0*/  @P2 STG.E desc[UR18][R26.64], R85 ;  /* 0x000000551a002986 */ /* 0x0003e2000c101912 */
[----:B------:R-:W-:Y:S02]  /*44b0*/  ISETP.GT.AND P2, PT, R24, 0x21, PT ;  /* 0x000000211800780c */ /* 0x000fe40003f44270 */
[----:B------:R-:W-:-:S02]  /*44c0*/  IADD3 R34, P6, R30, UR14, RZ ;  /* 0x0000000e1e227c10 */ /* 0x000fc4000ffde0ff */
[----:B------:R-:W-:Y:S02]  /*44d0*/  IADD3.X R29, R37, UR23, RZ, P5, !PT ;  /* 0x00000017251d7c10 */ /* 0x000fe4000affe4ff */
[C---:B------:R-:W-:Y:S02]  /*44e0*/  ISETP.GT.AND P5, PT, R22.reuse, RZ, P2 ;  /* 0x000000ff1600720c */ /* 0x040fe400017a4270 */
[----:B------:R-:W-:Y:S01]  /*44f0*/  IADD3.X R35, R31, UR13, RZ, P6, !PT ;  /* 0x0000000d1f237c10 */ /* 0x000fe2000b7fe4ff */
[----:B------:R2:W-:Y:S01]  /*4500*/  @P1 STG.E desc[UR18][R28.64], R83 ;  /* 0x000000531c001986 */ /* 0x0005e2000c101912 */
[----:B------:R-:W-:Y:S02]  /*4510*/  ISETP.GT.AND P0, PT, R22, 0x8, P0 ;  /* 0x000000081600780c */ /* 0x000fe40000704270 */
[----:B------:R-:W-:Y:S01]  /*4520*/  IADD3 R36, P1, R32, UR14, RZ ;  /* 0x0000000e20247c10 */ /* 0x000fe2000ff3e0ff */
[----:B------:R-:W-:Y:S01]  /*4530*/  @P4 STG.E desc[UR18][R34.64], R81 ;  /* 0x0000005122004986 */ /* 0x000fe2000c101912 */
[----:B-1----:R-:W-:-:S02]  /*4540*/  IADD3 R26, P4, R30, UR21, RZ ;  /* 0x000000151e1a7c10 */ /* 0x002fc4000ff9e0ff */
[----:B------:R-:W-:Y:S02]  /*4550*/  IADD3.X R37, R33, UR13, RZ, P1, !PT ;  /* 0x0000000d21257c10 */ /* 0x000fe40008ffe4ff */
[----:B------:R-:W-:Y:S02]  /*4560*/  ISETP.GT.AND P1, PT, R24, 0x28, PT ;  /* 0x000000281800780c */ /* 0x000fe40003f24270 */
[C---:B------:R-:W-:Y:S01]  /*4570*/  ISETP.GT.AND P2, PT, R22.reuse, 0x8, P2 ;  /* 0x000000081600780c */ /* 0x040fe20001744270 */
[----:B------:R-:W-:Y:S01]  /*4580*/  @P5 STG.E desc[UR18][R36.64], R77 ;  /* 0x0000004d24005986 */ /* 0x000fe2000c101912 */
[----:B------:R-:W-:Y:S02]  /*4590*/  IADD3.X R27, R31, UR23, RZ, P4, !PT ;  /* 0x000000171f1b7c10 */ /* 0x000fe4000a7fe4ff */
[----:B------:R-:W-:Y:S02]  /*45a0*/  ISETP.GT.AND P4, PT, R22, RZ, P1 ;  /* 0x000000ff1600720c */ /* 0x000fe40000f84270 */
[----:B--2---:R-:W-:Y:S01]  /*45b0*/  IADD3 R28, P5, R32, UR21, RZ ;  /* 0x00000015201c7c10 */ /* 0x004fe2000ffbe0ff */
[----:B------:R1:W-:Y:S01]  /*45c0*/  @P0 STG.E desc[UR18][R26.64], R75 ;  /* 0x0000004b1a000986 */ /* 0x0003e2000c101912 */
[----:B------:R-:W-:-:S02]  /*45d0*/  ISETP.GT.AND P0, PT, R24, 0x29, PT ;  /* 0x000000291800780c */ /* 0x000fc40003f04270 */
[----:B------:R-:W-:Y:S02]  /*45e0*/  IADD3 R30, P6, R34, UR14, RZ ;  /* 0x0000000e221e7c10 */ /* 0x000fe4000ffde0ff */
        /* <DEDUP_REMOVED lines=9> */
[----:B------:R-:W-:Y:S02]  /*4680*/  ISETP.GT.AND P0, PT, R22, 0x8, P0 ;  /* 0x000000081600780c */ /* 0x000fe40000704270 */
[----:B------:R-:W-:Y:S01]  /*4690*/  IADD3.X R27, R35, UR23, RZ, P4, !PT ;  /* 0x00000017231b7c10 */ /* 0x000fe2000a7fe4ff */
[----:B------:R-:W-:Y:S01]  /*46a0*/  @P5 STG.E desc[UR18][R32.64], R69 ;  /* 0x0000004520005986 */ /* 0x000fe2000c101912 */
[----:B------:R-:W-:Y:S02]  /*46b0*/  ISETP.GT.AND P2, PT, R24, 0x30, PT ;  /* 0x000000301800780c */ /* 0x000fe40003f44270 */
[----:B--2---:R-:W-:Y:S01]  /*46c0*/  IADD3 R28, P5, R36, UR21, RZ ;  /* 0x00000015241c7c10 */ /* 0x004fe2000ffbe0ff */
[----:B------:R1:W-:Y:S01]  /*46d0*/  @P1 STG.E desc[UR18][R26.64], R67 ;  /* 0x000000431a001986 */ /* 0x0003e2000c101912 */
[----:B------:R-:W-:-:S02]  /*46e0*/  ISETP.GT.AND P4, PT, R22, RZ, P2 ;  /* 0x000000ff1600720c */ /* 0x000fc40001784270 */
[----:B------:R-:W-:Y:S02]  /*46f0*/  ISETP.GT.AND P1, PT, R24, 0x31, PT ;  /* 0x000000311800780c */ /* 0x000fe40003f24270 */
[----:B------:R-:W-:Y:S02]  /*4700*/  IADD3.X R29, R37, UR23, RZ, P5, !PT ;  /* 0x00000017251d7c10 */ /* 0x000fe4000affe4ff */
[----:B------:R-:W-:Y:S02]  /*4710*/  IADD3 R34, P6, R30, UR14, RZ ;  /* 0x0000000e1e227c10 */ /* 0x000fe4000ffde0ff */
[C---:B------:R-:W-:Y:S01]  /*4720*/  ISETP.GT.AND P5, PT, R22.reuse, RZ, P1 ;  /* 0x000000ff1600720c */ /* 0x040fe20000fa4270 */
[----:B------:R2:W-:Y:S01]  /*4730*/  @P0 STG.E desc[UR18][R28.64], R65 ;  /* 0x000000411c000986 */ /* 0x0005e2000c101912 */
[----:B------:R-:W-:Y:S02]  /*4740*/  IADD3.X R35, R31, UR13, RZ, P6, !PT ;  /* 0x0000000d1f237c10 */ /* 0x000fe4000b7fe4ff */
[----:B------:R-:W-:-:S02]  /*4750*/  ISETP.GT.AND P2, PT, R22, 0x8, P2 ;  /* 0x000000081600780c */ /* 0x000fc40001744270 */
[----:B------:R-:W-:Y:S01]  /*4760*/  IADD3 R36, P0, R32, UR14, RZ ;  /* 0x0000000e20247c10 */ /* 0x000fe2000ff1e0ff */
[----:B------:R-:W-:Y:S01]  /*4770*/  @P4 STG.E desc[UR18][R34.64], R63 ;  /* 0x0000003f22004986 */ /* 0x000fe2000c101912 */
[----:B-1----:R-:W-:Y:S02]  /*4780*/  IADD3 R26, P6, R30, UR21, RZ ;  /* 0x000000151e1a7c10 */ /* 0x002fe4000ffde0ff */
[----:B------:R-:W-:Y:S02]  /*4790*/  IADD3.X R37, R33, UR13, RZ, P0, !PT ;  /* 0x0000000d21257c10 */ /* 0x000fe400087fe4ff */
[----:B------:R-:W-:Y:S02]  /*47a0*/  ISETP.GT.AND P4, PT, R24, 0x38, PT ;  /* 0x000000381800780c */ /* 0x000fe40003f84270 */
[----:B------:R-:W-:Y:S01]  /*47b0*/  IADD3.X R27, R31, UR23, RZ, P6, !PT ;  /* 0x000000171f1b7c10 */ /* 0x000fe2000b7fe4ff */
[----:B------:R-:W-:Y:S01]  /*47c0*/  @P5 STG.E desc[UR18][R36.64], R61 ;  /* 0x0000003d24005986 */ /* 0x000fe2000c101912 */
[----:B------:R-:W-:-:S02]  /*47d0*/  ISETP.GT.AND P1, PT, R22, 0x8, P1 ;  /* 0x000000081600780c */ /* 0x000fc40000f24270 */
[----:B------:R-:W-:Y:S01]  /*47e0*/  ISETP.GT.AND P5, PT, R22, RZ, P4 ;  /* 0x000000ff1600720c */ /* 0x000fe200027a4270 */
[----:B------:R1:W-:Y:S01]  /*47f0*/  @P2 STG.E desc[UR18][R26.64], R59 ;  /* 0x0000003b1a002986 */ /* 0x0003e2000c101912 */
[----:B------:R-:W-:Y:S02]  /*4800*/  ISETP.GT.AND P0, PT, R24, 0x39, PT ;  /* 0x000000391800780c */ /* 0x000fe40003f04270 */
[----:B------:R-:W-:Y:S02]  /*4810*/  IADD3 R24, P6, R32, UR21, RZ ;  /* 0x0000001520187c10 */ /* 0x000fe4000ffde0ff */
[----:B--2---:R-:W-:Y:S02]  /*4820*/  IADD3 R28, P2, R34, UR14, RZ ;  /* 0x0000000e221c7c10 */ /* 0x004fe4000ff5e0ff */
[----:B------:R-:W-:Y:S02]  /*4830*/  IADD3.X R25, R33, UR23, RZ, P6, !PT ;  /* 0x0000001721197c10 */ /* 0x000fe4000b7fe4ff */
[----:B------:R-:W-:-:S02]  /*4840*/  IADD3.X R29, R35, UR13, RZ, P2, !PT ;  /* 0x0000000d231d7c10 */ /* 0x000fc400097fe4ff */
[C---:B------:R-:W-:Y:S01]  /*4850*/  ISETP.GT.AND P2, PT, R22.reuse, RZ, P0 ;  /* 0x000000ff1600720c */ /* 0x040fe20000744270 */
[----:B------:R2:W-:Y:S01]  /*4860*/  @P1 STG.E desc[UR18][R24.64], R57 ;  /* 0x0000003918001986 */ /* 0x0005e2000c101912 */
[C---:B------:R-:W-:Y:S02]  /*4870*/  ISETP.GT.AND P4, PT, R22.reuse, 0x8, P4 ;  /* 0x000000081600780c */ /* 0x040fe40002784270 */
[----:B------:R-:W-:Y:S01]  /*4880*/  ISETP.GT.AND P0, PT, R22, 0x8, P0 ;  /* 0x000000081600780c */ /* 0x000fe20000704270 */
[----:B------:R2:W-:Y:S01]  /*4890*/  @P5 STG.E desc[UR18][R28.64], R39 ;  /* 0x000000271c005986 */ /* 0x0005e2000c101912 */
[----:B------:R-:W-:Y:S02]  /*48a0*/  IADD3 R22, P1, R36, UR14, RZ ;  /* 0x0000000e24167c10 */ /* 0x000fe4000ff3e0ff */
[----:B-1----:R-:W-:Y:S02]  /*48b0*/  IADD3 R26, P5, R34, UR21, RZ ;  /* 0x00000015221a7c10 */ /* 0x002fe4000ffbe0ff */
[----:B------:R-:W-:-:S02]  /*48c0*/  IADD3 R30, P6, R36, UR21, RZ ;  /* 0x00000015241e7c10 */ /* 0x000fc4000ffde0ff */
[----:B------:R-:W-:Y:S02]  /*48d0*/  IADD3.X R23, R37, UR13, RZ, P1, !PT ;  /* 0x0000000d25177c10 */ /* 0x000fe40008ffe4ff */
[----:B------:R-:W-:Y:S02]  /*48e0*/  IADD3.X R27, R35, UR23, RZ, P5, !PT ;  /* 0x00000017231b7c10 */ /* 0x000fe4000affe4ff */
[----:B------:R-:W-:Y:S01]  /*48f0*/  IADD3.X R31, R37, UR23, RZ, P6, !PT ;  /* 0x00000017251f7c10 */ /* 0x000fe2000b7fe4ff */
[----:B------:R2:W-:Y:S04]  /*4900*/  @P2 STG.E desc[UR18][R22.64], R21 ;  /* 0x0000001516002986 */ /* 0x0005e8000c101912 */
[----:B------:R2:W-:Y:S04]  /*4910*/  @P4 STG.E desc[UR18][R26.64], R19 ;  /* 0x000000131a004986 */ /* 0x0005e8000c101912 */
[----:B------:R2:W-:Y:S02]  /*4920*/  @P0 STG.E desc[UR18][R30.64], R17 ;  /* 0x000000111e000986 */ /* 0x0005e4000c101912 */
.L_x_88:
[----:B------:R-:W-:Y:S05]  /*4930*/  BSYNC B0 ;  /* 0x0000000000007941 */ /* 0x000fea0003800000 */
.L_x_24:
[----:B------:R-:W-:Y:S01]  /*4940*/  IADD3 R4, P0, R4, UR32, RZ ;  /* 0x0000002004047c10 */ /* 0x000fe2000ff1e0ff */
[----:B------:R-:W-:Y:S01]  /*4950*/  ULDC.64 UR4, c[0x0][0x750] ;  /* 0x0001d40000047ab9 */ /* 0x000fe20000000a00 */
[----:B0-2---:R-:W-:Y:S01]  /*4960*/  PRMT R17, RZ, 0x7610, R17 ;  /* 0x00007610ff117816 */ /* 0x005fe20000000011 */
[----:B------:R-:W-:Y:S01]  /*4970*/  IMAD.MOV.U32 R22, RZ, RZ, -0x1 ;  /* 0xffffffffff167424 */ /* 0x000fe200078e00ff */
[----:B------:R-:W-:Y:S01]  /*4980*/  IADD3.X R5, R5, UR6, RZ, P0, !PT ;  /* 0x0000000605057c10 */ /* 0x000fe200087fe4ff */
[----:B------:R-:W-:Y:S01]  /*4990*/  IMAD.MOV.U32 R56, RZ, RZ, -0x1 ;  /* 0xffffffffff387424 */ /* 0x000fe200078e00ff */
[----:B------:R-:W-:-:S04]  /*49a0*/  ISETP.GE.U32.AND P0, PT, R4, UR4, PT ;  /* 0x0000000404007c0c */ /* 0x000fc8000bf06070 */
[----:B------:R-:W-:-:S13]  /*49b0*/  ISETP.GE.U32.AND.EX P0, PT, R5, UR5, PT, P0 ;  /* 0x0000000505007c0c */ /* 0x000fda000bf06100 */
[----:B------:R-:W-:Y:S05]  /*49c0*/  @P0 BRA `(.L_x_89) ;  /* 0x00000004004c0947 */ /* 0x000fea0003800000 */
[----:B-1----:R-:W0:Y:S01]  /*49d0*/  LDC.64 R26, c[0x0][0x728] ;  /* 0x0001ca00ff1a7b82 */ /* 0x002e220000000a00 */
[----:B------:R-:W1:Y:S01]  /*49e0*/  S2R R29, SR_CTAID.X ;  /* 0x00000000001d7919 */ /* 0x000e620000002500 */
[----:B------:R-:W-:Y:S02]  /*49f0*/  IMAD.MOV.U32 R24, RZ, RZ, R4 ;  /* 0x000000ffff187224 */ /* 0x000fe400078e0004 */
[----:B------:R-:W-:Y:S01]  /*4a00*/  IMAD.MOV.U32 R25, RZ, RZ, R5 ;  /* 0x000000ffff197224 */ /* 0x000fe200078e0005 */
[----:B----4-:R-:W2:Y:S03]  /*4a10*/  S2R R32, SR_CTAID.Y ;  /* 0x0000000000207919 */ /* 0x010ea60000002600 */
[----:B------:R-:W4:Y:S08]  /*4a20*/  LDC R28, c[0x0][0x730] ;  /* 0x0001cc00ff1c7b82 */ /* 0x000f300000000800 */
[----:B---3--:R-:W3:Y:S01]  /*4a30*/  LDC.64 R30, c[0x0][0x720] ;  /* 0x0001c800ff1e7b82 */ /* 0x008ee20000000a00 */
[----:B0-----:R-:W-:-:S04]  /*4a40*/  ISETP.NE.U32.AND P0, PT, R26, RZ, PT ;  /* 0x000000ff1a00720c */ /* 0x001fc80003f05070 */
[----:B------:R-:W-:-:S13]  /*4a50*/  ISETP.NE.AND.EX P0, PT, R27, RZ, PT, P0 ;  /* 0x000000ff1b00720c */ /* 0x000fda0003f05300 */
[----:B-1234-:R-:W-:Y:S05]  /*4a60*/  @!P0 BRA `(.L_x_90) ;  /* 0x0000000000288947 */ /* 0x01efea0003800000 */
        /* <DEDUP_REMOVED lines=10> */
.L_x_90:
[-CC-:B------:R-:W-:Y:S01]  /*4b10*/  SHF.R.U64 R56, R24, R28.reuse, R25.reuse ;  /* 0x0000001c18387219 */ /* 0x180fe20000001219 */
[----:B------:R-:W0:Y:S01]  /*4b20*/  LDC.64 R38, c[0x0][0x740] ;  /* 0x0001d000ff267b82 */ /* 0x000e220000000a00 */
[----:B------:R-:W-:Y:S01]  /*4b30*/  SHF.R.U32.HI R17, RZ, R28, R25 ;  /* 0x0000001cff117219 */ /* 0x000fe20000011619 */
[----:B------:R-:W-:Y:S01]  /*4b40*/  ULDC UR4, c[0x0][0x150] ;  /* 0x0000540000047ab9 */ /* 0x000fe20000000800 */
[----:B------:R-:W-:Y:S02]  /*4b50*/  IADD3 R19, P0, RZ, -R56, RZ ;  /* 0x80000038ff137210 */ /* 0x000fe40007f1e0ff */
[----:B------:R-:W-:-:S03]  /*4b60*/  I2FP.F32.U32 R23, R29 ;  /* 0x0000001d00177245 */ /* 0x000fc60000201000 */
[----:B------:R-:W1:Y:S01]  /*4b70*/  LDC R24, c[0x0][0x718] ;  /* 0x0001c600ff187b82 */ /* 0x000e620000000800 */
[----:B------:R-:W-:Y:S02]  /*4b80*/  IMAD.X R17, RZ, RZ, ~R17, P0 ;  /* 0x000000ffff117224 */ /* 0x000fe400000e0e11 */
[----:B------:R-:W-:Y:S01]  /*4b90*/  FMUL R23, R23, UR4 ;  /* 0x0000000417177c20 */ /* 0x000fe20008400000 */
[----:B------:R-:W-:Y:S01]  /*4ba0*/  IMAD.WIDE.U32 R20, R19, R30, R4 ;  /* 0x0000001e13147225 */ /* 0x000fe200078e0004 */
[----:B------:R-:W-:-:S03]  /*4bb0*/  ULDC UR4, c[0x0][0x154] ;  /* 0x0000550000047ab9 */ /* 0x000fc60000000800 */
[----:B------:R-:W-:Y:S01]  /*4bc0*/  IMAD R22, R17, R30, RZ ;  /* 0x0000001e11167224 */ /* 0x000fe200078e02ff */
[----:B------:R-:W2:Y:S01]  /*4bd0*/  LDC R34, c[0x0][0x708] ;  /* 0x0001c200ff227b82 */ /* 0x000ea20000000800 */
[----:B------:R-:W3:Y:S02]  /*4be0*/  F2I.U32.TRUNC.NTZ R23, R23 ;  /* 0x0000001700177305 */ /* 0x000ee4000020f000 */
[----:B------:R-:W-:Y:S01]  /*4bf0*/  IMAD R17, R19, R31, R22 ;  /* 0x0000001f13117224 */ /* 0x000fe200078e0216 */
[----:B------:R-:W-:-:S03]  /*4c00*/  I2FP.F32.U32 R19, R32 ;  /* 0x0000002000137245 */ /* 0x000fc60000201000 */
[----:B------:R-:W-:Y:S01]  /*4c10*/  IMAD.IADD R17, R21, 0x1, R17 ;  /* 0x0000000115117824 */ /* 0x000fe200078e0211 */
[----:B------:R-:W4:Y:S01]  /*4c20*/  LDC R36, c[0x0][0x758] ;  /* 0x0001d600ff247b82 */ /* 0x000f220000000800 */
[----:B0-----:R-:W-:Y:S01]  /*4c30*/  ISETP.NE.U32.AND P0, PT, R38, RZ, PT ;  /* 0x000000ff2600720c */ /* 0x001fe20003f05070 */
[----:B------:R-:W-:-:S03]  /*4c40*/  FMUL R19, R19, UR4 ;  /* 0x0000000413137c20 */ /* 0x000fc60008400000 */
[----:B------:R-:W-:Y:S01]  /*4c50*/  ISETP.NE.AND.EX P0, PT, R39, RZ, PT, P0 ;  /* 0x000000ff2700720c */ /* 0x000fe20003f05300 */
[----:B------:R0:W0:Y:S02]  /*4c60*/  F2I.U32.TRUNC.NTZ R27, R19 ;  /* 0x00000013001b7305 */ /* 0x000024000020f000 */
[----:B------:R-:W0:Y:S01]  /*4c70*/  LDC R22, c[0x0][0x144] ;  /* 0x00005100ff167b82 */ /* 0x000e220000000800 */
[-C--:B-1----:R-:W-:Y:S01]  /*4c80*/  SHF.R.U64 R26, R20, R24.reuse, R17 ;  /* 0x00000018141a7219 */ /* 0x082fe20000001211 */
[----:B---3--:R-:W-:Y:S01]  /*4c90*/  IMAD.MOV R23, RZ, RZ, -R23 ;  /* 0x000000ffff177224 */ /* 0x008fe200078e0a17 */
[----:B------:R-:W-:-:S05]  /*4ca0*/  SHF.R.U32.HI R17, RZ, R24, R17 ;  /* 0x00000018ff117219 */ /* 0x000fca0000011611 */
[----:B------:R-:W1:Y:S01]  /*4cb0*/  LDC R31, c[0x0][0x148] ;  /* 0x00005200ff1f7b82 */ /* 0x000e620000000800 */
[-CC-:B--2---:R-:W-:Y:S02]  /*4cc0*/  SHF.R.U64 R28, R26, R34.reuse, R17.reuse ;  /* 0x000000221a1c7219 */ /* 0x184fe40000001211 */
[----:B------:R-:W-:-:S05]  /*4cd0*/  SHF.R.U32.HI R17, RZ, R34, R17 ;  /* 0x00000022ff117219 */ /* 0x000fca0000011611 */
[----:B------:R-:W2:Y:S01]  /*4ce0*/  LDC R33, c[0x0][0x700] ;  /* 0x0001c000ff217b82 */ /* 0x000ea20000000800 */
[-CC-:B----4-:R-:W-:Y:S02]  /*4cf0*/  SHF.R.U64 R30, R28, R36.reuse, R17.reuse ;  /* 0x000000241c1e7219 */ /* 0x190fe40000001211 */
[----:B------:R-:W-:-:S03]  /*4d00*/  SHF.R.U32.HI R21, RZ, R36, R17 ;  /* 0x00000024ff157219 */ /* 0x000fc60000011611 */
[----:B------:R-:W-:Y:S02]  /*4d10*/  IMAD.MOV.U32 R20, RZ, RZ, R30 ;  /* 0x000000ffff147224 */ /* 0x000fe400078e001e */
[----:B------:R-:W3:Y:S01]  /*4d20*/  LDC R35, c[0x0][0x748] ;  /* 0x0001d200ff237b82 */ /* 0x000ee20000000800 */
[----:B0-----:R-:W-:-:S07]  /*4d30*/  IMAD R29, R22, R23, R29 ;  /* 0x00000017161d7224 */ /* 0x001fce00078e021d */
[----:B------:R-:W0:Y:S08]  /*4d40*/  LDC R37, c[0x0][0x738] ;  /* 0x0001ce00ff257b82 */ /* 0x000e300000000800 */
[----:B------:R-:W4:Y:S01]  /*4d50*/  LDC R40, c[0x0][0x710] ;  /* 0x0001c400ff287b82 */ /* 0x000f220000000800 */
[----:B-1----:R-:W-:Y:S05]  /*4d60*/  @!P0 BRA `(.L_x_91) ;  /* 0x0000000000288947 */ /* 0x002fea0003800000 */
        /* <DEDUP_REMOVED lines=10> */
.L_x_91:
[----:B---3--:R-:W-:Y:S01]  /*4e10*/  SHF.R.U64 R17, R20, R35, R21 ;  /* 0x0000002314117219 */ /* 0x008fe20000001215 */
[----:B--2---:R-:W-:Y:S01]  /*4e20*/  VIADD R21, R33, 0xffffffff ;  /* 0xffffffff21157836 */ /* 0x004fe20000000000 */
[----:B------:R-:W-:Y:S01]  /*4e30*/  LOP3.LUT R20, R28, R13, RZ, 0xc0, !PT ;  /* 0x0000000d1c147212 */ /* 0x000fe200078ec0ff */
[----:B------:R-:W-:Y:S02]  /*4e40*/  IMAD.MOV R27, RZ, RZ, -R27 ;  /* 0x000000ffff1b7224 */ /* 0x000fe400078e0a1b */
[----:B------:R-:W-:Y:S01]  /*4e50*/  IMAD.MOV R19, RZ, RZ, -R17 ;  /* 0x000000ffff137224 */ /* 0x000fe200078e0a11 */
[----:B------:R-:W-:Y:S01]  /*4e60*/  LOP3.LUT R26, R26, R21, RZ, 0xc0, !PT ;  /* 0x000000151a1a7212 */ /* 0x000fe200078ec0ff */
[----:B------:R-:W-:Y:S02]  /*4e70*/  IMAD R20, R3, R17, R20 ;  /* 0x0000001103147224 */ /* 0x000fe400078e0214 */
[----:B------:R-:W-:Y:S02]  /*4e80*/  @P3 IMAD R29, R31, R27, R32 ;  /* 0x0000001b1f1d3224 */ /* 0x000fe400078e0220 */
[----:B0-----:R-:W-:-:S02]  /*4e90*/  IMAD R17, R19, R37, R30 ;  /* 0x0000002513117224 */ /* 0x001fc400078e021e */
[----:B----4-:R-:W-:Y:S02]  /*4ea0*/  IMAD R20, R20, R40, R29 ;  /* 0x0000002814147224 */ /* 0x010fe400078e021d */
[----:B------:R-:W-:Y:S02]  /*4eb0*/  IMAD R19, R17, R33, R26 ;  /* 0x0000002111137224 */ /* 0x000fe400078e021a */
[----:B------:R-:W-:-:S03]  /*4ec0*/  IMAD.MOV.U32 R21, RZ, RZ, 0x1 ;  /* 0x00000001ff157424 */ /* 0x000fc600078e00ff */
[----:B------:R-:W-:Y:S02]  /*4ed0*/  SEL R22, R19, R20, !P3 ;  /* 0x0000001413167207 */ /* 0x000fe40005800000 */
[----:B------:R-:W-:Y:S02]  /*4ee0*/  PRMT R17, R21, 0x7610, R17 ;  /* 0x0000761015117816 */ /* 0x000fe40000000011 */
[----:B------:R-:W-:-:S07]  /*4ef0*/  SEL R20, R20, R19, !P3 ;  /* 0x0000001314147207 */ /* 0x000fce0005800000 */
.L_x_89:
[----:B------:R-:W-:-:S13]  /*4f00*/  LOP3.LUT P0, RZ, R17, 0xff, RZ, 0xc0, !PT ;  /* 0x000000ff11ff7812 */ /* 0x000fda000780c0ff */
[----:B------:R-:W-:Y:S05]  /*4f10*/  @P0 BRA `(.L_x_92) ;  /* 0xffffffc400840947 */ /* 0x000fea000383ffff */
[----:B------:R-:W-:Y:S05]  /*4f20*/  EXIT ;  /* 0x000000000000794d */ /* 0x000fea0003800000 */
.L_x_4:
        /* <DEDUP_REMOVED lines=26> */
.L_x_94:
[--C-:B------:R-:W-:Y:S01]  /*50d0*/  SHF.R.U64 R16, R14, R18, R15.reuse ;  /* 0x000000120e107219 */ /* 0x100fe2000000120f */
[----:B------:R-:W0:Y:S01]  /*50e0*/  LDC R22, c[0x0][0x718] ;  /* 0x0001c600ff167b82 */ /* 0x000e220000000800 */
[----:B------:R-:W-:Y:S01]  /*50f0*/  I2FP.F32.U32 R10, R8 ;  /* 0x00000008000a7245 */ /* 0x000fe20000201000 */
[----:B------:R-:W-:Y:S01]  /*5100*/  ULDC UR4, c[0x0][0x150] ;  /* 0x0000540000047ab9 */ /* 0x000fe20000000800 */
[----:B------:R-:W-:Y:S02]  /*5110*/  SHF.R.U32.HI R9, RZ, R18, R15 ;  /* 0x00000012ff097219 */ /* 0x000fe4000001160f */
[----:B------:R-:W-:Y:S01]  /*5120*/  IADD3 R13, P0, RZ, -R16, RZ ;  /* 0x80000010ff0d7210 */ /* 0x000fe20007f1e0ff */
[----:B------:R-:W-:Y:S01]  /*5130*/  FMUL R15, R10, UR4 ;  /* 0x000000040a0f7c20 */ /* 0x000fe20008400000 */
[----:B------:R-:W-:Y:S01]  /*5140*/  ULDC UR4, c[0x0][0x154] ;  /* 0x0000550000047ab9 */ /* 0x000fe20000000800 */
[----:B------:R-:W1:Y:S02]  /*5150*/  LDC.64 R24, c[0x0][0x740] ;  /* 0x0001d000ff187b82 */ /* 0x000e640000000a00 */
[----:B------:R-:W-:-:S02]  /*5160*/  IMAD.X R9, RZ, RZ, ~R9, P0 ;  /* 0x000000ffff097224 */ /* 0x000fc400000e0e09 */
[----:B------:R-:W2:Y:S01]  /*5170*/  F2I.U32.TRUNC.NTZ R15, R15 ;  /* 0x0000000f000f7305 */ /* 0x000ea2000020f000 */
[----:B------:R-:W-:-:S03]  /*5180*/  IMAD.WIDE.U32 R10, R13, R20, R4 ;  /* 0x000000140d0a7225 */ /* 0x000fc600078e0004 */
[----:B------:R-:W3:Y:S01]  /*5190*/  LDC R17, c[0x0][0x144] ;  /* 0x00005100ff117b82 */ /* 0x000ee20000000800 */
[----:B------:R-:W-:-:S04]  /*51a0*/  IMAD R12, R9, R20, RZ ;  /* 0x00000014090c7224 */ /* 0x000fc800078e02ff */
[----:B------:R-:W-:Y:S02]  /*51b0*/  IMAD R9, R13, R21, R12 ;  /* 0x000000150d097224 */ /* 0x000fe400078e020c */
[----:B------:R-:W-:Y:S01]  /*51c0*/  IMAD.MOV.U32 R12, RZ, RZ, -0x1 ;  /* 0xffffffffff0c7424 */ /* 0x000fe200078e00ff */
[----:B------:R-:W4:Y:S01]  /*51d0*/  LDC R18, c[0x0][0x708] ;  /* 0x0001c200ff127b82 */ /* 0x000f220000000800 */
[----:B------:R-:W-:Y:S01]  /*51e0*/  IMAD.IADD R9, R11, 0x1, R9 ;  /* 0x000000010b097824 */ /* 0x000fe200078e0209 */
[----:B------:R-:W-:-:S04]  /*51f0*/  I2FP.F32.U32 R11, R7 ;  /* 0x00000007000b7245 */ /* 0x000fc80000201000 */
[-C--:B0-----:R-:W-:Y:S01]  /*5200*/  SHF.R.U64 R14, R10, R22.reuse, R9 ;  /* 0x000000160a0e7219 */ /* 0x081fe20000001209 */
[----:B--2---:R-:W-:Y:S01]  /*5210*/  IMAD.MOV R10, RZ, RZ, -R15 ;  /* 0x000000ffff0a7224 */ /* 0x004fe200078e0a0f */
[----:B------:R-:W0:Y:S01]  /*5220*/  LDC R13, c[0x0][0x758] ;  /* 0x0001d600ff0d7b82 */ /* 0x000e220000000800 */
[----:B-1----:R-:W-:Y:S01]  /*5230*/  ISETP.NE.U32.AND P0, PT, R24, RZ, PT ;  /* 0x000000ff1800720c */ /* 0x002fe20003f05070 */
[----:B------:R-:W-:Y:S01]  /*5240*/  FMUL R11, R11, UR4 ;  /* 0x000000040b0b7c20 */ /* 0x000fe20008400000 */
[----:B------:R-:W-:Y:S02]  /*5250*/  SHF.R.U32.HI R9, RZ, R22, R9 ;  /* 0x00000016ff097219 */ /* 0x000fe40000011609 */
[----:B------:R-:W-:-:S03]  /*5260*/  ISETP.NE.AND.EX P0, PT, R25, RZ, PT, P0 ;  /* 0x000000ff1900720c */ /* 0x000fc60003f05300 */
[----:B------:R-:W1:Y:S01]  /*5270*/  LDC R20, c[0x0][0x148] ;  /* 0x00005200ff147b82 */ /* 0x000e620000000800 */
[----:B---3--:R-:W-:Y:S02]  /*5280*/  IMAD R23, R17, R10, R8 ;  /* 0x0000000a11177224 */ /* 0x008fe400078e0208 */
[----:B------:R-:W-:-:S05]  /*5290*/  IMAD.MOV.U32 R10, RZ, RZ, 0x1 ;  /* 0x00000001ff0a7424 */ /* 0x000fca00078e00ff */
[----:B------:R-:W2:Y:S01]  /*52a0*/  LDC R21, c[0x0][0x700] ;  /* 0x0001c000ff157b82 */ /* 0x000ea20000000800 */
[-CC-:B----4-:R-:W-:Y:S02]  /*52b0*/  SHF.R.U64 R17, R14, R18.reuse, R9.reuse ;  /* 0x000000120e117219 */ /* 0x190fe40000001209 */
[----:B------:R-:W-:Y:S02]  /*52c0*/  SHF.R.U32.HI R8, RZ, R18, R9 ;  /* 0x00000012ff087219 */ /* 0x000fe40000011609 */
[----:B------:R3:W4:Y:S03]  /*52d0*/  F2I.U32.TRUNC.NTZ R18, R11 ;  /* 0x0000000b00127305 */ /* 0x000726000020f000 */
[----:B------:R-:W1:Y:S01]  /*52e0*/  LDC R26, c[0x0][0x748] ;  /* 0x0001d200ff1a7b82 */ /* 0x000e620000000800 */
[-C--:B0-----:R-:W-:Y:S02]  /*52f0*/  SHF.R.U64 R19, R17, R13.reuse, R8 ;  /* 0x0000000d11137219 */ /* 0x081fe40000001208 */
[----:B------:R-:W-:-:S02]  /*5300*/  SHF.L.U32 R12, R12, R13, RZ ;  /* 0x0000000d0c0c7219 */ /* 0x000fc400000006ff */
[-C--:B------:R-:W-:Y:S01]  /*5310*/  SHF.R.U32.HI R9, RZ, R13.reuse, R8 ;  /* 0x0000000dff097219 */ /* 0x080fe20000011608 */
[----:B------:R-:W-:Y:S01]  /*5320*/  IMAD.MOV.U32 R8, RZ, RZ, R19 ;  /* 0x000000ffff087224 */ /* 0x000fe200078e0013 */
[----:B------:R-:W-:Y:S01]  /*5330*/  SHF.L.U32 R22, R10, R13, RZ ;  /* 0x0000000d0a167219 */ /* 0x000fe200000006ff */
[----:B------:R-:W0:Y:S01]  /*5340*/  LDC R27, c[0x0][0x738] ;  /* 0x0001ce00ff1b7b82 */ /* 0x000e220000000800 */
[----:B------:R-:W-:-:S07]  /*5350*/  LOP3.LUT R28, RZ, R12, RZ, 0x33, !PT ;  /* 0x0000000cff1c7212 */ /* 0x000fce00078e33ff */
[----:B------:R-:W0:Y:S01]  /*5360*/  LDC R29, c[0x0][0x710] ;  /* 0x0001c400ff1d7b82 */ /* 0x000e220000000800 */
[----:B---34-:R-:W-:Y:S05]  /*5370*/  @!P0 BRA `(.L_x_95) ;  /* 0x0000000000288947 */ /* 0x018fea0003800000 */
[----:B------:R-:W3:Y:S02]  /*5380*/  LDC R8, c[0x0][0x74c] ;  /* 0x0001d300ff087b82 */ /* 0x000ee40000000800 */
[----:B---3--:R-:W-:-:S05]  /*5390*/  IADD3 R13, P0, R19, R8, RZ ;  /* 0x00000008130d7210 */ /* 0x008fca0007f1e0ff */
        /* <DEDUP_REMOVED lines=8> */
.L_x_95:
[----:B-1----:R-:W-:Y:S01]  /*5420*/  SHF.R.U64 R9, R8, R26, R9 ;  /* 0x0000001a08097219 */ /* 0x002fe20000001209 */
        /* <DEDUP_REMOVED lines=10> */
[----:B------:R-:W-:Y:S02]  /*54d0*/  IMAD.MOV.U32 R10, RZ, RZ, 0x1 ;  /* 0x00000001ff0a7424 */ /* 0x000fe400078e00ff */
[----:B------:R-:W-:Y:S01]  /*54e0*/  IMAD.MOV.U32 R13, RZ, RZ, R16 ;  /* 0x000000ffff0d7224 */ /* 0x000fe200078e0010 */
[----:B------:R-:W-:Y:S02]  /*54f0*/  SEL R18, R8, R17, !P3 ;  /* 0x0000001108127207 */ /* 0x000fe40005800000 */
[----:B------:R-:W-:-:S07]  /*5500*/  SEL R17, R17, R8, !P3 ;  /* 0x0000000811117207 */ /* 0x000fce0005800000 */
.L_x_93:
[----:B------:R-:W-:-:S08]  /*5510*/  NOP ;  /* 0x0000000000007918 */ /* 0x000fd00000000000 */
[----:B------:R-:W0:-:S00]  /*5520*/  USETMAXREG.DEALLOC.CTAPOOL 0x28 ;  /* 0x00000028000079c8 */ /* 0x000e0000080e0500 */
[----:B0-----:R-:W-:-:S13]  /*5530*/  ISETP.NE.AND P0, PT, R6, RZ, PT ;  /* 0x000000ff0600720c */ /* 0x001fda0003f05270 */
[----:B------:R-:W-:Y:S05]  /*5540*/  @P0 EXIT ;  /* 0x000000000000094d */ /* 0x000fea0003800000 */
[----:B------:R-:W-:Y:S01]  /*5550*/  LOP3.LUT P0, RZ, R10, 0xff, RZ, 0xc0, !PT ;  /* 0x000000ff0aff7812 */ /* 0x000fe2000780c0ff */
[----:B------:R-:W-:Y:S02]  /*5560*/  IMAD.MOV.U32 R10, RZ, RZ, 0x1 ;  /* 0x00000001ff0a7424 */ /* 0x000fe400078e00ff */
[----:B------:R-:W-:-:S10]  /*5570*/  IMAD.MOV.U32 R11, RZ, RZ, RZ ;  /* 0x000000ffff0b7224 */ /* 0x000fd400078e00ff */
[----:B------:R-:W-:Y:S05]  /*5580*/  @!P0 BRA `(.L_x_96) ;  /* 0x0000000c00448947 */ /* 0x000fea0003800000 */
[----:B------:R-:W0:Y:S01]  /*5590*/  LDC R6, c[0x0][0x28c] ;  /* 0x0000a300ff067b82 */ /* 0x000e220000000800 */
[----:B------:R-:W-:Y:S01]  /*55a0*/  LOP3.LUT P0, RZ, R2, 0x1f, RZ, 0xc0, !PT ;  /* 0x0000001f02ff7812 */ /* 0x000fe2000780c0ff */
[----:B------:R-:W-:Y:S01]  /*55b0*/  ULDC UR5, c[0x0][0x758] ;  /* 0x0001d60000057ab9 */ /* 0x000fe20000000800 */
[----:B------:R-:W-:Y:S01]  /*55c0*/  UMOV UR7, 0xffffffff ;  /* 0xffffffff00077882 */ /* 0x000fe20000000000 */
[----:B------:R-:W-:Y:S01]  /*55d0*/  BSSY B0, `(.L_x_96) ;  /* 0x00000cc000007945 */ /* 0x000fe20003800000 */
[----:B------:R-:W-:Y:S01]  /*55e0*/  USHF.L.U32 UR7, UR7, UR5, URZ ;  /* 0x0000000507077299 */ /* 0x000fe2000800063f */
[C---:B------:R-:W-:Y:S01]  /*55f0*/  ISETP.NE.AND P2, PT, R3.reuse, RZ, PT ;  /* 0x000000ff0300720c */ /* 0x040fe20003f45270 */
[----:B------:R-:W-:Y:S01]  /*5600*/  IMAD.MOV.U32 R15, RZ, RZ, 0x1 ;  /* 0x00000001ff0f7424 */ /* 0x000fe200078e00ff */
[----:B------:R-:W-:Y:S01]  /*5610*/  ISETP.NE.OR P0, PT, R3, RZ, !P0 ;  /* 0x000000ff0300720c */ /* 0x000fe20004705670 */
[----:B------:R-:W-:Y:S01]  /*5620*/  IMAD.MOV.U32 R10, RZ, RZ, 0x1 ;  /* 0x00000001ff0a7424 */ /* 0x000fe200078e00ff */
[----:B------:R-:W-:Y:S01]  /*5630*/  LOP3.LUT R16, R0, 0x2, RZ, 0xfc, !PT ;  /* 0x0000000200107812 */ /* 0x000fe200078efcff */
[----:B------:R-:W-:Y:S01]  /*5640*/  IMAD.MOV.U32 R11, RZ, RZ, RZ ;  /* 0x000000ffff0b7224 */ /* 0x000fe200078e00ff */
[----:B------:R-:W-:Y:S01]  /*5650*/  ULDC UR4, c[0x0][0x700] ;  /* 0x0001c00000047ab9 */ /* 0x000fe20000000800 */
[----:B------:R-:W-:Y:S01]  /*5660*/  UMOV UR8, 0x1 ;  /* 0x0000000100087882 */ /* 0x000fe20000000000 */
[----:B------:R-:W-:-:S02]  /*5670*/  UIADD3 UR4, UR4, -0x1, URZ ;  /* 0xffffffff04047890 */ /* 0x000fc4000fffe03f */
[----:B------:R-:W-:Y:S02]  /*5680*/  USHF.L.U32 UR5, UR8, UR5, URZ ;  /* 0x0000000508057299 */ /* 0x000fe4000800063f */
[----:B------:R-:W-:Y:S01]  /*5690*/  ULOP3.LUT UR7, URZ, UR7, URZ, 0x33, !UPT ;  /* 0x000000073f077292 */ /* 0x000fe2000f8e333f */
[----:B------:R-:W-:Y:S01]  /*56a0*/  ULDC.64 UR34, c[0x0][0x198] ;  /* 0x0000660000227ab9 */ /* 0x000fe20000000a00 */
[----:B0-----:R-:W-:-:S05]  /*56b0*/  VIADD R6, R6, 0x3f ;  /* 0x0000003f06067836 */ /* 0x001fca0000000000 */
[----:B------:R-:W-:-:S04]  /*56c0*/  SHF.R.S32.HI R7, RZ, 0x1f, R6 ;  /* 0x0000001fff077819 */ /* 0x000fc80000011406 */
[----:B------:R-:W-:-:S04]  /*56d0*/  LEA.HI R7, R7, R6, RZ, 0x6 ;  /* 0x0000000607077211 */ /* 0x000fc800078f30ff */
[----:B------:R-:W-:-:S05]  /*56e0*/  SHF.R.S32.HI R14, RZ, 0x6, R7 ;  /* 0x00000006ff0e7819 */ /* 0x000fca0000011407 */
[----:B------:R-:W-:-:S07]  /*56f0*/  VIADD R12, R14, 0x1 ;  /* 0x000000010e0c7836 */ /* 0x000fce0000000000 */
.L_x_108:
[----:B------:R-:W-:-:S03]  /*5700*/  UMOV UR8, 0xffffffff ;  /* 0xffffffff00087882 */ /* 0x000fc60000000000 */
[----:B------:R-:W-:Y:S05]  /*5710*/  BRA.DIV UR8, `(.L_x_97) ;  /* 0x0000001a08ac7947 */ /* 0x000fea000b800000 */
[----:B------:R-:W-:-:S13]  /*5720*/  ELECT P1, URZ, PT ;  /* 0x00000000003f782f */ /* 0x000fda0003820000 */
.L_x_140:
[----:B------:R-:W0:Y:S01]  /*5730*/  LDC R2, c[0x0][0x28c] ;  /* 0x0000a300ff027b82 */ /* 0x000e220000000800 */
[----:B------:R-:W-:Y:S01]  /*5740*/  BSSY B1, `(.L_x_98) ;  /* 0x0000043000017945 */ /* 0x000fe20003800000 */
[----:B0-----:R-:W-:-:S13]  /*5750*/  ISETP.LT.OR P1, PT, R2, 0x1, !P1 ;  /* 0x000000010200780c */ /* 0x001fda0004f21670 */
[----:B------:R-:W-:Y:S05]  /*5760*/  @P1 BRA `(.L_x_99) ;  /* 0x0000000400001947 */ /* 0x000fea0003800000 */
[----:B------:R-:W-:Y:S02]  /*5770*/  IMAD.SHL.U32 R17, R17, 0x80, RZ ;  /* 0x0000008011117824 */ /* 0x000fe400078e00ff */
[----:B------:R-:W-:Y:S02]  /*5780*/  IMAD.SHL.U32 R18, R18, 0x40, RZ ;  /* 0x0000004012127824 */ /* 0x000fe400078e00ff */
[----:B------:R-:W-:Y:S02]  /*5790*/  IMAD.MOV.U32 R19, RZ, RZ, RZ ;  /* 0x000000ffff137224 */ /* 0x000fe400078e00ff */
[----:B------:R-:W-:Y:S02]  /*57a0*/  IMAD.MOV.U32 R21, RZ, RZ, RZ ;  /* 0x000000ffff157224 */ /* 0x000fe400078e00ff */
[----:B------:R-:W-:Y:S02]  /*57b0*/  IMAD.MOV.U32 R2, RZ, RZ, R12 ;  /* 0x000000ffff027224 */ /* 0x000fe400078e000c */
[----:B------:R-:W-:-:S02]  /*57c0*/  IMAD.MOV.U32 R3, RZ, RZ, R10 ;  /* 0x000000ffff037224 */ /* 0x000fc400078e000a */
[----:B------:R-:W-:Y:S02]  /*57d0*/  IMAD.MOV.U32 R6, RZ, RZ, R11 ;  /* 0x000000ffff067224 */ /* 0x000fe400078e000b */
[----:B------:R-:W-:-:S07]  /*57e0*/  IMAD.MOV.U32 R22, RZ, RZ, RZ ;  /* 0x000000ffff167224 */ /* 0x000fce00078e00ff */
.L_x_103:
[----:B------:R-:W0:Y:S01]  /*57f0*/  S2R R8, SR_CgaCtaId ;  /* 0x0000000000087919 */ /* 0x000e220000008800 */
[----:B------:R-:W-:-:S04]  /*5800*/  MOV R7, 0x400 ;  /* 0x0000040000077802 */ /* 0x000fc80000000f00 */
[----:B0-----:R-:W-:Y:S02]  /*5810*/  LEA R9, R8, R7, 0x18 ;  /* 0x0000000708097211 */ /* 0x001fe400078ec0ff */
[----:B------:R-:W-:Y:S01]  /*5820*/  SHF.L.U32 R7, R3, 0x1f, RZ ;  /* 0x0000001f03077819 */ /* 0x000fe200000006ff */
[----:B------:R-:W0:Y:S02]  /*5830*/  @!P2 LDC R8, c[0x0][0x640] ;  /* 0x00019000ff08ab82 */ /* 0x000e240000000800 */
[----:B------:R-:W-:-:S04]  /*5840*/  IMAD R20, R6, 0x8, R9 ;  /* 0x0000000806147824 */ /* 0x000fc800078e0209 */
[----:B------:R-:W1:Y:S02]  /*5850*/  SYNCS.PHASECHK.TRANS64.TRYWAIT P1, [R20+URZ+0xc8], R7 ;  /* 0x0000c807140075a7 */ /* 0x000e64000802017f */
[----:B-1----:R-:W-:Y:S05]  /*5860*/  @!P1 BRA `(.L_x_100) ;  /* 0x0000001800789947 */ /* 0x002fea0003800000 */
.L_x_141:
[----:B-1----:R-:W-:Y:S01]  /*5870*/  PRMT R7, R16, 0x9910, RZ ;  /* 0x0000991010077816 */ /* 0x002fe200000000ff */
[----:B0-----:R0:W-:Y:S03]  /*5880*/  @!P2 SYNCS.ARRIVE.TRANS64 RZ, [R20+URZ], R8 ;  /* 0x0000000814ffa9a7 */ /* 0x0011e6000800003f */
[----:B------:R-:W-:-:S13]  /*5890*/  ISETP.NE.AND P1, PT, R7, 0x2, PT ;  /* 0x000000020700780c */ /* 0x000fda0003f25270 */
[----:B0-----:R-:W-:Y:S05]  /*58a0*/  @P1 BRA `(.L_x_101) ;  /* 0x0000000000041947 */ /* 0x001fea0003800000 */
[----:B------:R-:W-:Y:S01]  /*58b0*/  BPT.TRAP 0x1 ;  /* 0x000000040000795c */ /* 0x000fe20000300000 */
.L_x_101:
[----:B------:R-:W-:Y:S05]  /*58c0*/  @P0 BRA `(.L_x_102) ;  /* 0x0000000000040947 */ /* 0x000fea0003800000 */
[----:B------:R-:W-:Y:S01]  /*58d0*/  BPT.TRAP 0x1 ;  /* 0x000000040000795c */ /* 0x000fe20000300000 */
.L_x_102:
[--C-:B------:R-:W-:Y:S01]  /*58e0*/  IMAD R7, R6, 0x1000, R9.reuse ;  /* 0x0000100006077824 */ /* 0x100fe200078e0209 */
[----:B------:R-:W-:Y:S01]  /*58f0*/  R2UR UR25, R20 ;  /* 0x00000000141972ca */ /* 0x000fe200000e0000 */
[----:B------:R-:W-:Y:S01]  /*5900*/  IMAD R9, R6, 0x400, R9 ;  /* 0x0000040006097824 */ /* 0x000fe200078e0209 */
[----:B------:R-:W-:Y:S01]  /*5910*/  R2UR UR27, R17 ;  /* 0x00000000111b72ca */ /* 0x000fe200000e0000 */
[----:B------:R-:W-:Y:S01]  /*5920*/  VIADD R2, R2, 0xffffffff ;  /* 0xffffffff02027836 */ /* 0x000fe20000000000 */
[----:B------:R-:W-:Y:S01]  /*5930*/  R2UR UR8, R7 ;  /* 0x00000000070872ca */ /* 0x000fe200000e0000 */
[----:B------:R-:W-:Y:S01]  /*5940*/  UIADD3 UR14, UP0, UR34, 0xf0, URZ ;  /* 0x000000f0220e7890 */ /* 0x000fe2000ff1e03f */
[----:B------:R-:W-:Y:S01]  /*5950*/  R2UR UR16, R9 ;  /* 0x00000000091072ca */ /* 0x000fe200000e0000 */
[----:B------:R-:W-:Y:S01]  /*5960*/  UIADD3 UR22, UP1, UR34, 0x1f0, URZ ;  /* 0x000001f022167890 */ /* 0x000fe2000ff3e03f */
[----:B------:R-:W-:Y:S01]  /*5970*/  R2UR UR28, R13 ;  /* 0x000000000d1c72ca */ /* 0x000fe200000e0000 */
[----:B------:R-:W-:Y:S01]  /*5980*/  UIADD3 UR36, UP2, UR34, 0x2f0, URZ ;  /* 0x000002f022247890 */ /* 0x000fe2000ff5e03f */
[----:B------:R-:W-:Y:S01]  /*5990*/  R2UR UR26, R21 ;  /* 0x00000000151a72ca */ /* 0x000fe200000e0000 */
[----:B------:R-:W-:Y:S01]  /*59a0*/  UIADD3.X UR15, URZ, UR35, URZ, UP0, !UPT ;  /* 0x000000233f0f7290 */ /* 0x000fe200087fe43f */
[----:B------:R-:W-:Y:S01]  /*59b0*/  R2UR UR19, R22 ;  /* 0x00000000161372ca */ /* 0x000fe200000e0000 */
[----:B------:R-:W-:Y:S01]  /*59c0*/  UIADD3.X UR23, URZ, UR35, URZ, UP1, !UPT ;  /* 0x000000233f177290 */ /* 0x000fe20008ffe43f */
[----:B------:R-:W-:Y:S01]  /*59d0*/  R2UR UR10, R19 ;  /* 0x00000000130a72ca */ /* 0x000fe200000e0000 */
[----:B------:R-:W-:Y:S01]  /*59e0*/  VIADD R6, R6, 0x1 ;  /* 0x0000000106067836 */ /* 0x000fe20000000000 */
[----:B------:R-:W-:Y:S01]  /*59f0*/  R2UR UR11, R18 ;  /* 0x00000000120b72ca */ /* 0x000fe200000e0000 */
[----:B------:R-:W-:Y:S01]  /*5a00*/  UIADD3 UR24, UR8, 0x280, URZ ;  /* 0x0000028008187890 */ /* 0x000fe2000fffe03f */
[----:B------:R-:W-:Y:S01]  /*5a10*/  ISETP.GT.AND P4, PT, R2, 0x1, PT ;  /* 0x000000010200780c */ /* 0x000fe20003f84270 */
[----:B------:R-:W-:Y:S01]  /*5a20*/  UIADD3 UR16, UR16, 0x32280, URZ ;  /* 0x0003228010107890 */ /* 0x000fe2000fffe03f */
[----:B------:R-:W-:Y:S01]  /*5a30*/  ISETP.NE.AND P1, PT, R6, 0x19, PT ;  /* 0x000000190600780c */ /* 0x000fe20003f25270 */
[----:B------:R-:W-:Y:S01]  /*5a40*/  UIADD3.X UR37, URZ, UR35, URZ, UP2, !UPT ;  /* 0x000000233f257290 */ /* 0x000fe200097fe43f */
[----:B------:R-:W-:Y:S01]  /*5a50*/  VIADD R22, R22, 0x1 ;  /* 0x0000000116167836 */ /* 0x000fe20000000000 */
[----:B------:R-:W-:Y:S01]  /*5a60*/  UIADD3 UR8, UR8, 0x19280, URZ ;  /* 0x0001928008087890 */ /* 0x000fe2000fffe03f */
[----:B------:R-:W-:Y:S01]  /*5a70*/  SEL R8, RZ, 0x1, P1 ;  /* 0x00000001ff087807 */ /* 0x000fe20000800000 */
[----:B------:R-:W-:Y:S01]  /*5a80*/  UMOV UR30, 0x0 ;  /* 0x00000000001e7882 */ /* 0x000fe20000000000 */
[----:B------:R-:W-:Y:S01]  /*5a90*/  UMOV UR31, 0x10000000 ;  /* 0x10000000001f7882 */ /* 0x000fe20000000000 */
[----:B------:R-:W-:Y:S01]  /*5aa0*/  UMOV UR17, UR25 ;  /* 0x0000001900117c82 */ /* 0x000fe20008000000 */
[----:B------:R-:W-:Y:S01]  /*5ab0*/  UMOV UR18, UR27 ;  /* 0x0000001b00127c82 */ /* 0x000fe20008000000 */
[----:B------:R-:W-:Y:S01]  /*5ac0*/  UMOV UR20, UR28 ;  /* 0x0000001c00147c82 */ /* 0x000fe20008000000 */
[----:B------:R0:W-:Y:S01]  /*5ad0*/  UTMALDG.3D [UR24], [UR14], desc[UR30] ;  /* 0x00001e180e0075b4 */ /* 0x0001e20008011000 */
[----:B------:R-:W-:Y:S01]  /*5ae0*/  UMOV UR9, UR25 ;  /* 0x0000001900097c82 */ /* 0x000fe20008000000 */
[----:B------:R-:W-:Y:S01]  /*5af0*/  UMOV UR12, UR28 ;  /* 0x0000001c000c7c82 */ /* 0x000fe20008000000 */
[----:B------:R-:W-:Y:S01]  /*5b00*/  LOP3.LUT R3, R3, R8, RZ, 0x3c, !PT ;  /* 0x0000000803037212 */ /* 0x000fe200078e3cff */
[----:B------:R-:W-:Y:S01]  /*5b10*/  VIADD R21, R21, 0x20 ;  /* 0x0000002015157836 */ /* 0x000fe20000000000 */
[----:B------:R-:W-:Y:S01]  /*5b20*/  SEL R6, R6, RZ, P1 ;  /* 0x000000ff06067207 */ /* 0x000fe20000800000 */
[----:B------:R-:W-:Y:S01]  /*5b30*/  VIADD R19, R19, 0x40 ;  /* 0x0000004013137836 */ /* 0x000fe20000000000 */
[----:B------:R0:W-:Y:S01]  /*5b40*/  UTMALDG.3D [UR16], [UR22], desc[UR30] ;  /* 0x00001e10160075b4 */ /* 0x0001e20008011000 */
[----:B------:R0:W-:Y:S02]  /*5b50*/  UTMALDG.3D [UR8], [UR36], desc[UR30] ;  /* 0x00001e08240075b4 */ /* 0x0001e40008011000 */
[----:B0-----:R-:W-:Y:S05]  /*5b60*/  @P4 BRA `(.L_x_103) ;  /* 0xfffffffc00204947 */ /* 0x001fea000383ffff */
.L_x_99:
[----:B------:R-:W-:Y:S05]  /*5b70*/  BSYNC B1 ;  /* 0x0000000000017941 */ /* 0x000fea0003800000 */
.L_x_98:
[----:B------:R-:W-:Y:S01]  /*5b80*/  LOP3.LUT P4, RZ, R15, 0xff, RZ, 0xc0, !PT ;  /* 0x000000ff0fff7812 */ /* 0x000fe2000788c0ff */
[----:B------:R-:W-:Y:S01]  /*5b90*/  IMAD.IADD R6, R14, 0x1, R11 ;  /* 0x000000010e067824 */ /* 0x000fe200078e020b */
[----:B------:R-:W-:Y:S01]  /*5ba0*/  IADD3 R4, P5, R4, UR32, RZ ;  /* 0x0000002004047c10 */ /* 0x000fe2000ffbe0ff */
[----:B------:R-:W-:Y:S01]  /*5bb0*/  ULDC.64 UR8, c[0x0][0x750] ;  /* 0x0001d40000087ab9 */ /* 0x000fe20000000a00 */
[----:B------:R-:W-:Y:S01]  /*5bc0*/  BSSY B1, `(.L_x_104) ;  /* 0x000006a000017945 */ /* 0x000fe20003800000 */
[----:B------:R-:W-:Y:S01]  /*5bd0*/  IMAD.MOV.U32 R17, RZ, RZ, -0x1 ;  /* 0xffffffffff117424 */ /* 0x000fe200078e00ff */
[----:B------:R-:W-:Y:S01]  /*5be0*/  ISETP.GT.U32.AND P1, PT, R6, 0x18, PT ;  /* 0x000000180600780c */ /* 0x000fe20003f24070 */
[----:B------:R-:W-:Y:S01]  /*5bf0*/  IMAD.MOV.U32 R18, RZ, RZ, -0x1 ;  /* 0xffffffffff127424 */ /* 0x000fe200078e00ff */
[----:B------:R-:W-:Y:S01]  /*5c00*/  IADD3.X R5, R5, UR6, RZ, P5, !PT ;  /* 0x0000000605057c10 */ /* 0x000fe2000affe4ff */
[----:B------:R-:W-:Y:S01]  /*5c10*/  IMAD.MOV.U32 R13, RZ, RZ, -0x1 ;  /* 0xffffffffff0d7424 */ /* 0x000fe200078e00ff */
[----:B------:R-:W-:-:S02]  /*5c20*/  ISETP.LT.U32.AND P1, PT, R14, 0x19, P1 ;  /* 0x000000190e00780c */ /* 0x000fc40000f21070 */
[----:B------:R-:W-:Y:S01]  /*5c30*/  PRMT R15, RZ, 0x7610, R15 ;  /* 0x00007610ff0f7816 */ /* 0x000fe2000000000f */
[----:B------:R-:W0:Y:S01]  /*5c40*/  @P4 S2R R3, SR_CgaCtaId ;  /* 0x0000000000034919 */ /* 0x000e220000008800 */
[----:B------:R-:W-:-:S04]  /*5c50*/  @P4 MOV R2, 0x400 ;  /* 0x0000040000024802 */ /* 0x000fc80000000f00 */
[----:B0-----:R-:W-:Y:S01]  /*5c60*/  @P4 LEA R7, R3, R2, 0x18 ;  /* 0x0000000203074211 */ /* 0x001fe200078ec0ff */
[----:B------:R-:W-:-:S03]  /*5c70*/  IMAD.WIDE.U32 R2, R6, 0x51eb851f, RZ ;  /* 0x51eb851f06027825 */ /* 0x000fc600078e00ff */
[----:B------:R0:W-:Y:S01]  /*5c80*/  @P4 SYNCS.ARRIVE.TRANS64.A1T0 RZ, [R7+URZ+0x1a8], RZ ;  /* 0x0001a8ff07ff49a7 */ /* 0x0001e2000810003f */
[----:B------:R-:W-:Y:S02]  /*5c90*/  ISETP.GE.U32.AND P4, PT, R14, 0x19, PT ;  /* 0x000000190e00780c */ /* 0x000fe40003f86070 */
[----:B------:R-:W-:Y:S02]  /*5ca0*/  PRMT R2, RZ, 0x7610, R2 ;  /* 0x00007610ff027816 */ /* 0x000fe40000000002 */
[----:B0-----:R-:W-:Y:S02]  /*5cb0*/  SHF.R.U32.HI R7, RZ, 0x3, R3 ;  /* 0x00000003ff077819 */ /* 0x001fe40000011603 */
[----:B------:R-:W-:Y:S02]  /*5cc0*/  SEL R3, RZ, 0x1, !P1 ;  /* 0x00000001ff037807 */ /* 0x000fe40004800000 */
[----:B------:R-:W-:Y:S01]  /*5cd0*/  ISETP.GE.U32.AND P1, PT, R4, UR8, PT ;  /* 0x0000000804007c0c */ /* 0x000fe2000bf26070 */
[----:B------:R-:W-:Y:S01]  /*5ce0*/  IMAD R11, R7, -0x19, R6 ;  /* 0xffffffe7070b7824 */ /* 0x000fe200078e0206 */
[----:B------:R-:W-:-:S02]  /*5cf0*/  LOP3.LUT R10, R10, R3, RZ, 0x3c, !PT ;  /* 0x000000030a0a7212 */ /* 0x000fc400078e3cff */
[----:B------:R-:W-:Y:S02]  /*5d00*/  ISETP.GE.U32.AND.EX P1, PT, R5, UR9, PT, P1 ;  /* 0x0000000905007c0c */ /* 0x000fe4000bf26110 */
[----:B------:R-:W-:-:S11]  /*5d10*/  @P4 LOP3.LUT R10, R10, 0x1, R7, 0x78, !PT ;  /* 0x000000010a0a4812 */ /* 0x000fd600078e7807 */
[----:B------:R-:W-:Y:S05]  /*5d20*/  @P1 BRA `(.L_x_105) ;  /* 0x00000004004c1947 */ /* 0x000fea0003800000 */
[----:B------:R-:W-:Y:S01]  /*5d30*/  ULDC.64 UR8, c[0x0][0x728] ;  /* 0x0001ca0000087ab9 */ /* 0x000fe20000000a00 */
[----:B------:R-:W0:Y:S01]  /*5d40*/  S2R R17, SR_CTAID.X ;  /* 0x0000000000117919 */ /* 0x000e220000002500 */
[----:B------:R-:W-:Y:S01]  /*5d50*/  ISETP.NE.U32.AND P1, PT, RZ, UR8, PT ;  /* 0x00000008ff007c0c */ /* 0x000fe2000bf25070 */
[----:B------:R-:W-:Y:S01]  /*5d60*/  ULDC UR11, c[0x0][0x730] ;  /* 0x0001cc00000b7ab9 */ /* 0x000fe20000000800 */
[----:B------:R-:W-:Y:S01]  /*5d70*/  IMAD.MOV.U32 R2, RZ, RZ, R4 ;  /* 0x000000ffff027224 */ /* 0x000fe200078e0004 */
[----:B------:R-:W1:Y:S01]  /*5d80*/  S2R R13, SR_CTAID.Y ;  /* 0x00000000000d7919 */ /* 0x000e620000002600 */
[----:B------:R-:W-:Y:S01]  /*5d90*/  ISETP.NE.AND.EX P1, PT, RZ, UR9, PT, P1 ;  /* 0x00000009ff007c0c */ /* 0x000fe2000bf25310 */
[----:B------:R-:W-:-:S12]  /*5da0*/  IMAD.MOV.U32 R3, RZ, RZ, R5 ;  /* 0x000000ffff037224 */ /* 0x000fd800078e0005 */
[----:B------:R-:W-:Y:S05]  /*5db0*/  @!P1 BRA `(.L_x_106) ;  /* 0x0000000000289947 */ /* 0x000fea0003800000 */
[----:B------:R-:W-:Y:S02]  /*5dc0*/  ULDC UR10, c[0x0][0x734] ;  /* 0x0001cd00000a7ab9 */ /* 0x000fe40000000800 */
[----:B------:R-:W-:-:S05]  /*5dd0*/  IADD3 R9, P1, R4, UR10, RZ ;  /* 0x0000000a04097c10 */ /* 0x000fca000ff3e0ff */
[----:B------:R-:W-:-:S04]  /*5de0*/  IMAD.X R19, RZ, RZ, R5, P1 ;  /* 0x000000ffff137224 */ /* 0x000fc800008e0605 */
[----:B------:R-:W-:-:S04]  /*5df0*/  IMAD.WIDE.U32 R6, R19, UR8, RZ ;  /* 0x0000000813067c25 */ /* 0x000fc8000f8e00ff */
[----:B------:R-:W-:-:S04]  /*5e00*/  IMAD.WIDE.U32 R6, P1, R9, UR9, R6 ;  /* 0x0000000909067c25 */ /* 0x000fc8000f820006 */
[----:B------:R-:W-:-:S04]  /*5e10*/  IMAD.WIDE.U32 R8, R9, UR8, RZ ;  /* 0x0000000809087c25 */ /* 0x000fc8000f8e00ff */
[----:B------:R-:W-:Y:S01]  /*5e20*/  IMAD.X R3, RZ, RZ, RZ, P1 ;  /* 0x000000ffff037224 */ /* 0x000fe200008e06ff */
[----:B------:R-:W-:Y:S01]  /*5e30*/  IADD3 RZ, P1, R9, R6, RZ ;  /* 0x0000000609ff7210 */ /* 0x000fe20007f3e0ff */
[----:B------:R-:W-:-:S04]  /*5e40*/  IMAD.MOV.U32 R2, RZ, RZ, R7 ;  /* 0x000000ffff027224 */ /* 0x000fc800078e0007 */
[----:B------:R-:W-:-:S08]  /*5e50*/  IMAD.WIDE.U32.X R2, R19, UR9, R2, P1 ;  /* 0x0000000913027c25 */ /* 0x000fd000088e0402 */
.L_x_106:
[--C-:B------:R-:W-:Y:S01]  /*5e60*/  SHF.R.U64 R8, R2, UR11, R3.reuse ;  /* 0x0000000b02087c19 */ /* 0x100fe20008001203 */
[----:B------:R-:W-:Y:S01]  /*5e70*/  ULDC.64 UR8, c[0x0][0x720] ;  /* 0x0001c80000087ab9 */ /* 0x000fe20000000a00 */
[----:B------:R-:W-:Y:S01]  /*5e80*/  SHF.R.U32.HI R2, RZ, UR11, R3 ;  /* 0x0000000bff027c19 */ /* 0x000fe20008011603 */
[----:B------:R-:W2:Y:S01]  /*5e90*/  LDC R22, c[0x0][0x144] ;  /* 0x00005100ff167b82 */ /* 0x000ea20000000800 */
[----:B------:R-:W-:Y:S01]  /*5ea0*/  IADD3 R7, P1, RZ, -R8, RZ ;  /* 0x80000008ff077210 */ /* 0x000fe20007f3e0ff */
[----:B------:R-:W-:Y:S01]  /*5eb0*/  ULDC.64 UR12, c[0x0][0x740] ;  /* 0x0001d000000c7ab9 */ /* 0x000fe20000000a00 */
[----:B0-----:R-:W-:Y:S01]  /*5ec0*/  I2FP.F32.U32 R9, R17 ;  /* 0x0000001100097245 */ /* 0x001fe20000201000 */
[----:B------:R-:W-:Y:S02]  /*5ed0*/  ULDC UR10, c[0x0][0x708] ;  /* 0x0001c200000a7ab9 */ /* 0x000fe40000000800 */
[----:B------:R-:W-:Y:S01]  /*5ee0*/  IMAD.X R2, RZ, RZ, ~R2, P1 ;  /* 0x000000ffff027224 */ /* 0x000fe200008e0e02 */
[----:B------:R-:W-:Y:S01]  /*5ef0*/  ISETP.NE.U32.AND P1, PT, RZ, UR12, PT ;  /* 0x0000000cff007c0c */ /* 0x000fe2000bf25070 */
[----:B------:R-:W0:Y:S02]  /*5f00*/  LDC R20, c[0x0][0x148] ;  /* 0x00005200ff147b82 */ /* 0x000e240000000800 */
[----:B------:R-:W-:Y:S01]  /*5f10*/  IMAD R6, R2, UR8, RZ ;  /* 0x0000000802067c24 */ /* 0x000fe2000f8e02ff */
[----:B------:R-:W-:Y:S01]  /*5f20*/  ISETP.NE.AND.EX P1, PT, RZ, UR13, PT, P1 ;  /* 0x0000000dff007c0c */ /* 0x000fe2000bf25310 */
[----:B------:R-:W-:Y:S01]  /*5f30*/  IMAD.WIDE.U32 R2, R7, UR8, R4 ;  /* 0x0000000807027c25 */ /* 0x000fe2000f8e0004 */
[----:B------:R-:W-:-:S03]  /*5f40*/  ULDC UR8, c[0x0][0x150] ;  /* 0x0000540000087ab9 */ /* 0x000fc60000000800 */
[----:B------:R-:W-:Y:S02]  /*5f50*/  IMAD R7, R7, UR9, R6 ;  /* 0x0000000907077c24 */ /* 0x000fe4000f8e0206 */
[----:B------:R-:W-:Y:S01]  /*5f60*/  FMUL R6, R9, UR8 ;  /* 0x0000000809067c20 */ /* 0x000fe20008400000 */
[----:B------:R-:W-:Y:S01]  /*5f70*/  ULDC UR8, c[0x0][0x718] ;  /* 0x0001c60000087ab9 */ /* 0x000fe20000000800 */
[----:B------:R-:W-:Y:S01]  /*5f80*/  ULDC UR9, c[0x0][0x154] ;  /* 0x0000550000097ab9 */ /* 0x000fe20000000800 */
[----:B------:R-:W-:-:S03]  /*5f90*/  IMAD.IADD R3, R3, 0x1, R7 ;  /* 0x0000000103037824 */ /* 0x000fc600078e0207 */
[----:B------:R-:W3:Y:S02]  /*5fa0*/  F2I.U32.TRUNC.NTZ R6, R6 ;  /* 0x0000000600067305 */ /* 0x000ee4000020f000 */
[----:B------:R-:W-:Y:S02]  /*5fb0*/  SHF.R.U64 R9, R2, UR8, R3 ;  /* 0x0000000802097c19 */ /* 0x000fe40008001203 */
[----:B-1----:R-:W-:-:S05]  /*5fc0*/  I2FP.F32.U32 R2, R13 ;  /* 0x0000000d00027245 */ /* 0x002fca0000201000 */
[----:B------:R-:W-:Y:S01]  /*5fd0*/  FMUL R21, R2, UR9 ;  /* 0x0000000902157c20 */ /* 0x000fe20008400000 */
[----:B------:R-:W-:Y:S01]  /*5fe0*/  SHF.R.U32.HI R2, RZ, UR8, R3 ;  /* 0x00000008ff027c19 */ /* 0x000fe20008011603 */
[----:B------:R-:W-:-:S03]  /*5ff0*/  ULDC UR8, c[0x0][0x758] ;  /* 0x0001d60000087ab9 */ /* 0x000fc60000000800 */
[--C-:B------:R-:W-:Y:S01]  /*6000*/  SHF.R.U64 R19, R9, UR10, R2.reuse ;  /* 0x0000000a09137c19 */ /* 0x100fe20008001202 */
[----:B------:R-:W1:Y:S01]  /*6010*/  F2I.U32.TRUNC.NTZ R21, R21 ;  /* 0x0000001500157305 */ /* 0x000e62000020f000 */
[----:B------:R-:W-:Y:S01]  /*6020*/  SHF.R.U32.HI R2, RZ, UR10, R2 ;  /* 0x0000000aff027c19 */ /* 0x000fe20008011602 */
[----:B---3--:R-:W-:-:S03]  /*6030*/  IMAD.MOV R6, RZ, RZ, -R6 ;  /* 0x000000ffff067224 */ /* 0x008fc600078e0a06 */
[--C-:B------:R-:W-:Y:S01]  /*6040*/  SHF.R.U64 R18, R19, UR8, R2.reuse ;  /* 0x0000000813127c19 */ /* 0x100fe20008001202 */
[----:B--2---:R-:W-:Y:S01]  /*6050*/  IMAD R17, R22, R6, R17 ;  /* 0x0000000616117224 */ /* 0x004fe200078e0211 */
[----:B------:R-:W-:-:S03]  /*6060*/  SHF.R.U32.HI R23, RZ, UR8, R2 ;  /* 0x00000008ff177c19 */ /* 0x000fc60008011602 */
[----:B------:R-:W-:Y:S02]  /*6070*/  IMAD.MOV.U32 R2, RZ, RZ, R18 ;  /* 0x000000ffff027224 */ /* 0x000fe400078e0012 */
[----:B------:R-:W-:Y:S01]  /*6080*/  IMAD.MOV.U32 R3, RZ, RZ, R23 ;  /* 0x000000ffff037224 */ /* 0x000fe200078e0017 */
[----:B-1----:R-:W-:Y:S06]  /*6090*/  @!P1 BRA `(.L_x_107) ;  /* 0x0000000000289947 */ /* 0x002fec0003800000 */
[----:B------:R-:W-:Y:S02]  /*60a0*/  ULDC UR8, c[0x0][0x74c] ;  /* 0x0001d30000087ab9 */ /* 0x000fe40000000800 */
[----:B------:R-:W-:-:S05]  /*60b0*/  IADD3 R3, P1, R18, UR8, RZ ;  /* 0x0000000812037c10 */ /* 0x000fca000ff3e0ff */
[----:B------:R-:W-:-:S04]  /*60c0*/  IMAD.X R23, RZ, RZ, R23, P1 ;  /* 0x000000ffff177224 */ /* 0x000fc800008e0617 */
[----:B------:R-:W-:-:S04]  /*60d0*/  IMAD.WIDE.U32 R6, R23, UR12, RZ ;  /* 0x0000000c17067c25 */ /* 0x000fc8000f8e00ff */
[----:B------:R-:W-:-:S04]  /*60e0*/  IMAD.WIDE.U32 R6, P1, R3, UR13, R6 ;  /* 0x0000000d03067c25 */ /* 0x000fc8000f820006 */
[----:B------:R-:W-:-:S04]  /*60f0*/  IMAD.WIDE.U32 R2, R3, UR12, RZ ;  /* 0x0000000c03027c25 */ /* 0x000fc8000f8e00ff */
[----:B------:R-:W-:Y:S01]  /*6100*/  IMAD.MOV.U32 R2, RZ, RZ, R7 ;  /* 0x000000ffff027224 */ /* 0x000fe200078e0007 */
[----:B------:R-:W-:Y:S01]  /*6110*/  IADD3 RZ, P4, R3, R6, RZ ;  /* 0x0000000603ff7210 */ /* 0x000fe20007f9e0ff */
[----:B------:R-:W-:-:S04]  /*6120*/  IMAD.X R3, RZ, RZ, RZ, P1 ;  /* 0x000000ffff037224 */ /* 0x000fc800008e06ff */
[----:B------:R-:W-:-:S08]  /*6130*/  IMAD.WIDE.U32.X R2, R23, UR13, R2, P4 ;  /* 0x0000000d17027c25 */ /* 0x000fd0000a0e0402 */
.L_x_107:
[----:B------:R-:W-:Y:S01]  /*6140*/  ULDC UR8, c[0x0][0x748] ;  /* 0x0001d20000087ab9 */ /* 0x000fe20000000800 */
[----:B------:R-:W-:Y:S01]  /*6150*/  LOP3.LUT R19, R19, UR7, RZ, 0xc0, !PT ;  /* 0x0000000713137c12 */ /* 0x000fe2000f8ec0ff */
[----:B------:R-:W-:Y:S01]  /*6160*/  IMAD.MOV R21, RZ, RZ, -R21 ;  /* 0x000000ffff157224 */ /* 0x000fe200078e0a15 */
[----:B------:R-:W-:Y:S01]  /*6170*/  SHF.R.U64 R2, R2, UR8, R3 ;  /* 0x0000000802027c19 */ /* 0x000fe20008001203 */
[----:B------:R-:W-:Y:S01]  /*6180*/  ULDC UR8, c[0x0][0x738] ;  /* 0x0001ce0000087ab9 */ /* 0x000fe20000000800 */
[----:B------:R-:W-:Y:S01]  /*6190*/  LOP3.LUT R9, R9, UR4, RZ, 0xc0, !PT ;  /* 0x0000000409097c12 */ /* 0x000fe2000f8ec0ff */
[----:B0-----:R-:W-:Y:S01]  /*61a0*/  @P3 IMAD R17, R20, R21, R13 ;  /* 0x0000001514113224 */ /* 0x001fe200078e020d */
[----:B------:R-:W-:Y:S01]  /*61b0*/  ULDC UR9, c[0x0][0x710] ;  /* 0x0001c40000097ab9 */ /* 0x000fe20000000800 */
[----:B------:R-:W-:Y:S02]  /*61c0*/  IMAD.MOV R3, RZ, RZ, -R2 ;  /* 0x000000ffff037224 */ /* 0x000fe400078e0a02 */
[----:B------:R-:W-:-:S02]  /*61d0*/  IMAD R2, R2, UR5, R19 ;  /* 0x0000000502027c24 */ /* 0x000fc4000f8e0213 */
[----:B------:R-:W-:Y:S01]  /*61e0*/  IMAD R18, R3, UR8, R18 ;  /* 0x0000000803127c24 */ /* 0x000fe2000f8e0212 */
[----:B------:R-:W-:Y:S01]  /*61f0*/  ULDC UR8, c[0x0][0x700] ;  /* 0x0001c00000087ab9 */ /* 0x000fe20000000800 */
[----:B------:R-:W-:Y:S02]  /*6200*/  IMAD R17, R2, UR9, R17 ;  /* 0x0000000902117c24 */ /* 0x000fe4000f8e0211 */
[----:B------:R-:W-:Y:S02]  /*6210*/  IMAD R6, R18, UR8, R9 ;  /* 0x0000000812067c24 */ /* 0x000fe4000f8e0209 */
[----:B------:R-:W-:Y:S02]  /*6220*/  IMAD.MOV.U32 R2, RZ, RZ, 0x1 ;  /* 0x00000001ff027424 */ /* 0x000fe400078e00ff */
[----:B------:R-:W-:Y:S01]  /*6230*/  IMAD.MOV.U32 R13, RZ, RZ, R8 ;  /* 0x000000ffff0d7224 */ /* 0x000fe200078e0008 */
[----:B------:R-:W-:Y:S02]  /*6240*/  SEL R18, R6, R17, !P3 ;  /* 0x0000001106127207 */ /* 0x000fe40005800000 */
[----:B------:R-:W-:-:S07]  /*6250*/  SEL R17, R17, R6, !P3 ;  /* 0x0000000611117207 */ /* 0x000fce0005800000 */
.L_x_105:
[----:B------:R-:W-:Y:S05]  /*6260*/  BSYNC B1 ;  /* 0x0000000000017941 */ /* 0x000fea0003800000 */
.L_x_104:
[----:B------:R-:W-:-:S13]  /*6270*/  LOP3.LUT P1, RZ, R2, 0xff, RZ, 0xc0, !PT ;  /* 0x000000ff02ff7812 */ /* 0x000fda000782c0ff */
[----:B------:R-:W-:Y:S05]  /*6280*/  @P1 BRA `(.L_x_108) ;  /* 0xfffffff4001c1947 */ /* 0x000fea000383ffff */
[----:B------:R-:W-:Y:S05]  /*6290*/  BSYNC B0 ;  /* 0x0000000000007941 */ /* 0x000fea0003800000 */
.L_x_96:
[----:B------:R-:W-:-:S03]  /*62a0*/  UMOV UR8, 0xffffffff ;  /* 0xffffffff00087882 */ /* 0x000fc60000000000 */
[----:B------:R-:W-:Y:S05]  /*62b0*/  BRA.DIV UR8, `(.L_x_109) ;  /* 0x0000000e08f87947 */ /* 0x000fea000b800000 */
[----:B------:R-:W-:-:S13]  /*62c0*/  ELECT P0, URZ, PT ;  /* 0x00000000003f782f */ /* 0x000fda0003800000 */
.L_x_144:
[----:B------:R-:W-:Y:S04]  /*62d0*/  BSSY B0, `(.L_x_110) ;  /* 0x00000e8000007945 */ /* 0x000fe80003800000 */
[----:B------:R-:W-:Y:S05]  /*62e0*/  @!P0 BRA `(.L_x_111) ;  /* 0x0000000c00988947 */ /* 0x000fea0003800000 */
[----:B------:R-:W-:-:S04]  /*62f0*/  LOP3.LUT R0, R0, 0x2, RZ, 0xfc, !PT ;  /* 0x0000000200007812 */ /* 0x000fc800078efcff */
[----:B------:R-:W-:-:S13]  /*6300*/  ISETP.NE.AND P0, PT, R0, 0x3, PT ;  /* 0x000000030000780c */ /* 0x000fda0003f05270 */
[----:B------:R-:W-:Y:S05]  /*6310*/  @!P0 BRA `(.L_x_112) ;  /* 0x0000000000048947 */ /* 0x000fea0003800000 */
[----:B------:R-:W-:Y:S01]  /*6320*/  BPT.TRAP 0x1 ;  /* 0x000000040000795c */ /* 0x000fe20000300000 */
.L_x_112:
[----:B------:R-:W0:Y:S01]  /*6330*/  S2R R3, SR_CgaCtaId ;  /* 0x0000000000037919 */ /* 0x000e220000008800 */
[----:B------:R-:W-:Y:S02]  /*6340*/  MOV R0, 0x400 ;  /* 0x0000040000007802 */ /* 0x000fe40000000f00 */
[----:B------:R-:W-:Y:S02]  /*6350*/  SHF.L.U32 R2, R10, 0x1f, RZ ;  /* 0x0000001f0a027819 */ /* 0x000fe400000006ff */
[----:B0-----:R-:W-:-:S05]  /*6360*/  LEA R0, R3, R0, 0x18 ;  /* 0x0000000003007211 */ /* 0x001fca00078ec0ff */
[----:B------:R-:W-:-:S04]  /*6370*/  VIADD R0, R0, 0xc8 ;  /* 0x000000c800007836 */ /* 0x000fc80000000000 */
[C---:B------:R-:W-:Y:S02]  /*6380*/  IMAD R5, R11.reuse, 0x8, R0 ;  /* 0x000000080b057824 */ /* 0x040fe400078e0200 */
[----:B------:R-:W-:Y:S02]  /*6390*/  VIADD R11, R11, 0x1 ;  /* 0x000000010b0b7836 */ /* 0x000fe40000000000 */
[----:B------:R-:W0:Y:S03]  /*63a0*/  SYNCS.PHASECHK.TRANS64.TRYWAIT P0, [R5+URZ], R2 ;  /* 0x00000002050075a7 */ /* 0x000e26000800017f */
[----:B------:R-:W-:-:S04]  /*63b0*/  ISETP.NE.AND P1, PT, R11, 0x19, PT ;  /* 0x000000190b00780c */ /* 0x000fc80003f25270 */
[----:B------:R-:W-:Y:S02]  /*63c0*/  SEL R3, RZ, 0x1, P1 ;  /* 0x00000001ff037807 */ /* 0x000fe40000800000 */
[----:B------:R-:W-:Y:S02]  /*63d0*/  SEL R11, R11, RZ, P1 ;  /* 0x000000ff0b0b7207 */ /* 0x000fe40000800000 */
[----:B------:R-:W-:-:S03]  /*63e0*/  LOP3.LUT R10, R10, R3, RZ, 0x3c, !PT ;  /* 0x000000030a0a7212 */ /* 0x000fc600078e3cff */
[----:B------:R-:W-:Y:S01]  /*63f0*/  IMAD R7, R11, 0x8, R0 ;  /* 0x000000080b077824 */ /* 0x000fe200078e0200 */
[----:B------:R-:W-:Y:S01]  /*6400*/  SHF.L.U32 R4, R10, 0x1f, RZ ;  /* 0x0000001f0a047819 */ /* 0x000fe200000006ff */
[----:B0-----:R-:W-:Y:S06]  /*6410*/  @!P0 BRA `(.L_x_113) ;  /* 0x0000000c00c48947 */ /* 0x001fec0003800000 */
.L_x_145:
[----:B------:R-:W1:Y:S01]  /*6420*/  SYNCS.PHASECHK.TRANS64.TRYWAIT P0, [R7+URZ], R4 ;  /* 0x00000004070075a7 */ /* 0x000e62000800017f */
[----:B0-----:R-:W-:-:S05]  /*6430*/  VIADD R2, R11, 0x1 ;  /* 0x000000010b027836 */ /* 0x001fca0000000000 */
[----:B------:R-:W-:-:S04]  /*6440*/  ISETP.NE.AND P1, PT, R2, 0x19, PT ;  /* 0x000000190200780c */ /* 0x000fc80003f25270 */
[----:B------:R-:W-:Y:S02]  /*6450*/  SEL R3, RZ, 0x1, P1 ;  /* 0x00000001ff037807 */ /* 0x000fe40000800000 */
[----:B------:R-:W-:Y:S02]  /*6460*/  SEL R9, R2, RZ, P1 ;  /* 0x000000ff02097207 */ /* 0x000fe40000800000 */
[----:B------:R-:W-:-:S03]  /*6470*/  LOP3.LUT R10, R10, R3, RZ, 0x3c, !PT ;  /* 0x000000030a0a7212 */ /* 0x000fc600078e3cff */
[----:B------:R-:W-:Y:S01]  /*6480*/  IMAD R6, R9, 0x8, R0 ;  /* 0x0000000809067824 */ /* 0x000fe200078e0200 */
[----:B------:R-:W-:Y:S01]  /*6490*/  SHF.L.U32 R5, R10, 0x1f, RZ ;  /* 0x0000001f0a057819 */ /* 0x000fe200000006ff */
[----:B-1----:R-:W-:Y:S06]  /*64a0*/  @!P0 BRA `(.L_x_114) ;  /* 0x0000000c00b48947 */ /* 0x002fec0003800000 */
.L_x_146:
[----:B------:R-:W1:Y:S01]  /*64b0*/  SYNCS.PHASECHK.TRANS64.TRYWAIT P0, [R6+URZ], R5 ;  /* 0x00000005060075a7 */ /* 0x000e62000800017f */
[----:B------:R-:W-:-:S05]  /*64c0*/  VIADD R2, R9, 0x1 ;  /* 0x0000000109027836 */ /* 0x000fca0000000000 */
[----:B------:R-:W-:-:S04]  /*64d0*/  ISETP.NE.AND P1, PT, R2, 0x19, PT ;  /* 0x000000190200780c */ /* 0x000fc80003f25270 */
[----:B------:R-:W-:Y:S02]  /*64e0*/  SEL R3, RZ, 0x1, P1 ;  /* 0x00000001ff037807 */ /* 0x000fe40000800000 */
[----:B0-----:R-:W-:Y:S02]  /*64f0*/  SEL R7, R2, RZ, P1 ;  /* 0x000000ff02077207 */ /* 0x001fe40000800000 */
[----:B------:R-:W-:-:S03]  /*6500*/  LOP3.LUT R10, R10, R3, RZ, 0x3c, !PT ;  /* 0x000000030a0a7212 */ /* 0x000fc600078e3cff */
[----:B------:R-:W-:Y:S01]  /*6510*/  IMAD R9, R7, 0x8, R0 ;  /* 0x0000000807097824 */ /* 0x000fe200078e0200 */
[----:B------:R-:W-:Y:S01]  /*6520*/  SHF.L.U32 R4, R10, 0x1f, RZ ;  /* 0x0000001f0a047819 */ /* 0x000fe200000006ff */
[----:B-1----:R-:W-:Y:S06]  /*6530*/  @!P0 BRA `(.L_x_115) ;  /* 0x0000000c00a48947 */ /* 0x002fec0003800000 */
.L_x_147:
[----:B------:R-:W1:Y:S01]  /*6540*/  SYNCS.PHASECHK.TRANS64.TRYWAIT P0, [R9+URZ], R4 ;  /* 0x00000004090075a7 */ /* 0x000e62000800017f */
[----:B------:R-:W-:-:S05]  /*6550*/  VIADD R2, R7, 0x1 ;  /* 0x0000000107027836 */ /* 0x000fca0000000000 */
[----:B------:R-:W-:-:S04]  /*6560*/  ISETP.NE.AND P1, PT, R2, 0x19, PT ;  /* 0x000000190200780c */ /* 0x000fc80003f25270 */
[----:B------:R-:W-:Y:S02]  /*6570*/  SEL R3, RZ, 0x1, P1 ;  /* 0x00000001ff037807 */ /* 0x000fe40000800000 */
[----:B------:R-:W-:Y:S02]  /*6580*/  SEL R7, R2, RZ, P1 ;  /* 0x000000ff02077207 */ /* 0x000fe40000800000 */
[----:B------:R-:W-:-:S03]  /*6590*/  LOP3.LUT R10, R10, R3, RZ, 0x3c, !PT ;  /* 0x000000030a0a7212 */ /* 0x000fc600078e3cff */
[----:B0-----:R-:W-:Y:S01]  /*65a0*/  IMAD R6, R7, 0x8, R0 ;  /* 0x0000000807067824 */ /* 0x001fe200078e0200 */
[----:B------:R-:W-:Y:S01]  /*65b0*/  SHF.L.U32 R5, R10, 0x1f, RZ ;  /* 0x0000001f0a057819 */ /* 0x000fe200000006ff */
[----:B-1----:R-:W-:Y:S06]  /*65c0*/  @!P0 BRA `(.L_x_116) ;  /* 0x0000000c00948947 */ /* 0x002fec0003800000 */
.L_x_148:
        /* <DEDUP_REMOVED lines=9> */
.L_x_149:
        /* <DEDUP_REMOVED lines=9> */
.L_x_150:
        /* <DEDUP_REMOVED lines=9> */
.L_x_151:
        /* <DEDUP_REMOVED lines=9> */
.L_x_152:
        /* <DEDUP_REMOVED lines=9> */
.L_x_153:
        /* <DEDUP_REMOVED lines=9> */
.L_x_154:
        /* <DEDUP_REMOVED lines=9> */
.L_x_155:
        /* <DEDUP_REMOVED lines=9> */
.L_x_156:
        /* <DEDUP_REMOVED lines=9> */
.L_x_157:
        /* <DEDUP_REMOVED lines=9> */
.L_x_158:
        /* <DEDUP_REMOVED lines=9> */
.L_x_159:
        /* <DEDUP_REMOVED lines=9> */
.L_x_160:
        /* <DEDUP_REMOVED lines=9> */
.L_x_161:
        /* <DEDUP_REMOVED lines=9> */
.L_x_162:
        /* <DEDUP_REMOVED lines=9> */
.L_x_163:
        /* <DEDUP_REMOVED lines=9> */
.L_x_164:
        /* <DEDUP_REMOVED lines=9> */
.L_x_165:
[----:B------:R-:W1:Y:S01]  /*6f60*/  SYNCS.PHASECHK.TRANS64.TRYWAIT P0, [R9+URZ], R4 ;  /* 0x00000004090075a7 */ /* 0x000e62000800017f */
[----:B------:R-:W-:-:S05]  /*6f70*/  VIADD R2, R7, 0x1 ;  /* 0x0000000107027836 */ /* 0x000fca0000000000 */
[----:B------:R-:W-:-:S04]  /*6f80*/  ISETP.NE.AND P1, PT, R2, 0x19, PT ;  /* 0x000000190200780c */ /* 0x000fc80003f25270 */
[----:B------:R-:W-:Y:S02]  /*6f90*/  SEL R3, RZ, 0x1, P1 ;  /* 0x00000001ff037807 */ /* 0x000fe40000800000 */
[----:B------:R-:W-:Y:S02]  /*6fa0*/  SEL R7, R2, RZ, P1 ;  /* 0x000000ff02077207 */ /* 0x000fe40000800000 */
[----:B------:R-:W-:-:S03]  /*6fb0*/  LOP3.LUT R10, R10, R3, RZ, 0x3c, !PT ;  /* 0x000000030a0a7212 */ /* 0x000fc600078e3cff */
[----:B------:R-:W-:Y:S01]  /*6fc0*/  IMAD R8, R7, 0x8, R0 ;  /* 0x0000000807087824 */ /* 0x000fe200078e0200 */
[----:B0-----:R-:W-:Y:S01]  /*6fd0*/  SHF.L.U32 R5, R10, 0x1f, RZ ;  /* 0x0000001f0a057819 */ /* 0x001fe200000006ff */
[----:B-1----:R-:W-:Y:S06]  /*6fe0*/  @!P0 BRA `(.L_x_134) ;  /* 0x0000000800748947 */ /* 0x002fec0003800000 */
.L_x_166:
[----:B------:R-:W1:Y:S01]  /*6ff0*/  SYNCS.PHASECHK.TRANS64.TRYWAIT P0, [R8+URZ], R5 ;  /* 0x00000005080075a7 */ /* 0x000e62000800017f */
[----:B------:R-:W-:-:S05]  /*7000*/  VIADD R2, R7, 0x1 ;  /* 0x0000000107027836 */ /* 0x000fca0000000000 */
[----:B------:R-:W-:-:S04]  /*7010*/  ISETP.NE.AND P1, PT, R2, 0x19, PT ;  /* 0x000000190200780c */ /* 0x000fc80003f25270 */
[----:B------:R-:W-:Y:S02]  /*7020*/  SEL R3, RZ, 0x1, P1 ;  /* 0x00000001ff037807 */ /* 0x000fe40000800000 */
[----:B------:R-:W-:Y:S02]  /*7030*/  SEL R7, R2, RZ, P1 ;  /* 0x000000ff02077207 */ /* 0x000fe40000800000 */
[----:B0-----:R-:W-:-:S03]  /*7040*/  LOP3.LUT R9, R10, R3, RZ, 0x3c, !PT ;  /* 0x000000030a097212 */ /* 0x001fc600078e3cff */
[----:B------:R-:W-:Y:S01]  /*7050*/  IMAD R11, R7, 0x8, R0 ;  /* 0x00000008070b7824 */ /* 0x000fe200078e0200 */
[----:B------:R-:W-:Y:S01]  /*7060*/  SHF.L.U32 R6, R9, 0x1f, RZ ;  /* 0x0000001f09067819 */ /* 0x000fe200000006ff */
[----:B-1----:R-:W-:Y:S06]  /*7070*/  @!P0 BRA `(.L_x_135) ;  /* 0x0000000800648947 */ /* 0x002fec0003800000 */
.L_x_167:
[----:B------:R-:W1:Y:S01]  /*7080*/  SYNCS.PHASECHK.TRANS64.TRYWAIT P0, [R11+URZ], R6 ;  /* 0x000000060b0075a7 */ /* 0x000e62000800017f */
[----:B------:R-:W-:-:S05]  /*7090*/  VIADD R2, R7, 0x1 ;  /* 0x0000000107027836 */ /* 0x000fca0000000000 */
[----:B------:R-:W-:-:S04]  /*70a0*/  ISETP.NE.AND P1, PT, R2, 0x19, PT ;  /* 0x000000190200780c */ /* 0x000fc80003f25270 */
[----:B------:R-:W-:Y:S02]  /*70b0*/  SEL R4, RZ, 0x1, P1 ;  /* 0x00000001ff047807 */ /* 0x000fe40000800000 */
[----:B------:R-:W-:Y:S02]  /*70c0*/  SEL R3, R2, RZ, P1 ;  /* 0x000000ff02037207 */ /* 0x000fe40000800000 */
[----:B------:R-:W-:Y:S01]  /*70d0*/  LOP3.LUT R4, R9, R4, RZ, 0x3c, !PT ;  /* 0x0000000409047212 */ /* 0x000fe200078e3cff */
[----:B-1----:R-:W-:Y:S06]  /*70e0*/  @!P0 BRA `(.L_x_136) ;  /* 0x00000008005c8947 */ /* 0x002fec0003800000 */
.L_x_168:
[----:B------:R-:W-:Y:S01]  /*70f0*/  IMAD R3, R3, 0x8, R0 ;  /* 0x0000000803037824 */ /* 0x000fe200078e0200 */
[----:B------:R-:W-:-:S07]  /*7100*/  SHF.L.U32 R0, R4, 0x1f, RZ ;  /* 0x0000001f04007819 */ /* 0x000fce00000006ff */
.L_x_137:
[----:B--2---:R2:W3:Y:S02]  /*7110*/  SYNCS.PHASECHK.TRANS64.TRYWAIT P0, [R3+URZ], R0 ;  /* 0x00000000030075a7 */ /* 0x0044e4000800017f */
[----:B---3--:R-:W-:Y:S05]  /*7120*/  @!P0 NANOSLEEP.SYNCS 0x989680 ;  /* 0x009896800000895d */ /* 0x008fea0003900000 */
[----:B------:R-:W3:Y:S02]  /*7130*/  @!P0 SYNCS.PHASECHK.TRANS64 P0, [R3+URZ], R0 ;  /* 0x00000000030085a7 */ /* 0x000ee4000800007f */
[----:B---3--:R-:W-:Y:S05]  /*7140*/  @!P0 BRA `(.L_x_137) ;  /* 0xfffffffc00f08947 */ /* 0x008fea000383ffff */
.L_x_111:
[----:B------:R-:W-:Y:S05]  /*7150*/  BSYNC B0 ;  /* 0x0000000000007941 */ /* 0x000fea0003800000 */
.L_x_110:
[----:B------:R-:W-:Y:S05]  /*7160*/  EXIT ;  /* 0x000000000000794d */ /* 0x000fea0003800000 */
.L_x_18:
[----:B-1----:R-:W-:-:S04]  /*7170*/  IMAD.U32 R79, RZ, RZ, UR8 ;  /* 0x00000008ff4f7e24 */ /* 0x002fc8000f8e00ff */
[----:B------:R1:W4:Y:S03]  /*7180*/  SYNCS.PHASECHK.TRANS64.TRYWAIT P0, [R79+URZ], R76 ;  /* 0x0000004c4f0075a7 */ /* 0x000326000800017f */
[----:B----4-:R-:W-:Y:S05]  /*7190*/  @!P0 NANOSLEEP.SYNCS 0x989680 ;  /* 0x009896800000895d */ /* 0x010fea0003900000 */
[----:B------:R-:W4:Y:S02]  /*71a0*/  @!P0 SYNCS.PHASECHK.TRANS64 P0, [R79+URZ], R76 ;  /* 0x0000004c4f0085a7 */ /* 0x000f24000800007f */
[----:B----4-:R-:W-:Y:S05]  /*71b0*/  @!P0 BRA `(.L_x_18) ;  /* 0xfffffffc00ec8947 */ /* 0x010fea000383ffff */
[----:B------:R-:W-:Y:S05]  /*71c0*/  BRA `(.L_x_17) ;  /* 0xffffffa800287947 */ /* 0x000fea000383ffff */
.L_x_97:
[----:B------:R-:W-:Y:S01]  /*71d0*/  BSSY B1, `(.L_x_138) ;  /* 0x0000006000017945 */ /* 0x000fe20003800000 */
[----:B------:R-:W-:-:S07]  /*71e0*/  IMAD.MOV.U32 R2, RZ, RZ, -0x1 ;  /* 0xffffffffff027424 */ /* 0x000fce00078e00ff */
[----:B------:R-:W-:Y:S05]  /*71f0*/  WARPSYNC.COLLECTIVE R2, `(.L_x_139) ;  /* 0x00000000020c7348 */ /* 0x000fea0003c00000 */
[----:B------:R-:W-:Y:S02]  /*7200*/  ELECT P1, UR62, PT ;  /* 0x00000000003e782f */ /* 0x000fe40003820000 */
[----:B------:R-:W-:Y:S01]  /*7210*/  MOV R2, UR62 ;  /* 0x0000003e00027c02 */ /* 0x000fe20008000f00 */
[----:B------:R-:W-:Y:S10]  /*7220*/  ENDCOLLECTIVE ;  /* 0x000000000000791b */ /* 0x000ff40003800000 */
.L_x_139:
[----:B------:R-:W-:Y:S05]  /*7230*/  BSYNC B1 ;  /* 0x0000000000017941 */ /* 0x000fea0003800000 */
.L_x_138:
[----:B------:R-:W-:Y:S05]  /*7240*/  BRA `(.L_x_140) ;  /* 0xffffffe400387947 */ /* 0x000fea000383ffff */
.L_x_100:
[----:B-1----:R1:W2:Y:S02]  /*7250*/  SYNCS.PHASECHK.TRANS64.TRYWAIT P1, [R20+URZ+0xc8], R7 ;  /* 0x0000c807140075a7 */ /* 0x0022a4000802017f */
[----:B--2---:R-:W-:Y:S05]  /*7260*/  @!P1 NANOSLEEP.SYNCS 0x989680 ;  /* 0x009896800000995d */ /* 0x004fea0003900000 */
[----:B------:R-:W2:Y:S02]  /*7270*/  @!P1 SYNCS.PHASECHK.TRANS64 P1, [R20+URZ+0xc8], R7 ;  /* 0x0000c807140095a7 */ /* 0x000ea4000802007f */
[----:B--2---:R-:W-:Y:S05]  /*7280*/  @!P1 BRA `(.L_x_100) ;  /* 0xfffffffc00f09947 */ /* 0x004fea000383ffff */
[----:B------:R-:W-:Y:S05]  /*7290*/  BRA `(.L_x_141) ;  /* 0xffffffe400747947 */ /* 0x000fea000383ffff */
.L_x_109:
[----:B------:R-:W-:Y:S01]  /*72a0*/  BSSY B0, `(.L_x_142) ;  /* 0x0000006000007945 */ /* 0x000fe20003800000 */
[----:B------:R-:W-:-:S07]  /*72b0*/  IMAD.MOV.U32 R2, RZ, RZ, -0x1 ;  /* 0xffffffffff027424 */ /* 0x000fce00078e00ff */
[----:B------:R-:W-:Y:S05]  /*72c0*/  WARPSYNC.COLLECTIVE R2, `(.L_x_143) ;  /* 0x00000000020c7348 */ /* 0x000fea0003c00000 */
[----:B------:R-:W-:Y:S02]  /*72d0*/  ELECT P1, UR62, PT ;  /* 0x00000000003e782f */ /* 0x000fe40003820000 */
[----:B------:R-:W-:Y:S01]  /*72e0*/  MOV R2, UR62 ;  /* 0x0000003e00027c02 */ /* 0x000fe20008000f00 */
[----:B------:R-:W-:Y:S10]  /*72f0*/  ENDCOLLECTIVE ;  /* 0x000000000000791b */ /* 0x000ff40003800000 */
.L_x_143:
[----:B------:R-:W-:Y:S05]  /*7300*/  BSYNC B0 ;  /* 0x0000000000007941 */ /* 0x000fea0003800000 */
.L_x_142:
[----:B------:R-:W-:Y:S01]  /*7310*/  PLOP3.LUT P0, PT, P1, PT, PT, 0x80, 0x0 ;  /* 0x000000000000781c */ /* 0x000fe20000f0f070 */
[----:B------:R-:W-:-:S12]  /*7320*/  BRA `(.L_x_144) ;  /* 0xffffffec00e87947 */ /* 0x000fd8000383ffff */
.L_x_113:
[----:B0-----:R0:W1:Y:S02]  /*7330*/  SYNCS.PHASECHK.TRANS64.TRYWAIT P0, [R5+URZ], R2 ;  /* 0x00000002050075a7 */ /* 0x001064000800017f */
[----:B-1----:R-:W-:Y:S05]  /*7340*/  @!P0 NANOSLEEP.SYNCS 0x989680 ;  /* 0x009896800000895d */ /* 0x002fea0003900000 */
[----:B------:R-:W1:Y:S02]  /*7350*/  @!P0 SYNCS.PHASECHK.TRANS64 P0, [R5+URZ], R2 ;  /* 0x00000002050085a7 */ /* 0x000e64000800007f */
[----:B-1----:R-:W-:Y:S05]  /*7360*/  @!P0 BRA `(.L_x_113) ;  /* 0xfffffffc00f08947 */ /* 0x002fea000383ffff */
[----:B------:R-:W-:Y:S05]  /*7370*/  BRA `(.L_x_145) ;  /* 0xfffffff000287947 */ /* 0x000fea000383ffff */
.L_x_114:
[----:B0-----:R0:W1:Y:S02]  /*7380*/  SYNCS.PHASECHK.TRANS64.TRYWAIT P0, [R7+URZ], R4 ;  /* 0x00000004070075a7 */ /* 0x001064000800017f */
[----:B-1----:R-:W-:Y:S05]  /*7390*/  @!P0 NANOSLEEP.SYNCS 0x989680 ;  /* 0x009896800000895d */ /* 0x002fea0003900000 */
[----:B------:R-:W1:Y:S02]  /*73a0*/  @!P0 SYNCS.PHASECHK.TRANS64 P0, [R7+URZ], R4 ;  /* 0x00000004070085a7 */ /* 0x000e64000800007f */
[----:B-1----:R-:W-:Y:S05]  /*73b0*/  @!P0 BRA `(.L_x_114) ;  /* 0xfffffffc00f08947 */ /* 0x002fea000383ffff */
[----:B------:R-:W-:Y:S05]  /*73c0*/  BRA `(.L_x_146) ;  /* 0xfffffff000387947 */ /* 0x000fea000383ffff */
.L_x_115:
[----:B0-----:R0:W1:Y:S02]  /*73d0*/  SYNCS.PHASECHK.TRANS64.TRYWAIT P0, [R6+URZ], R5 ;  /* 0x00000005060075a7 */ /* 0x001064000800017f */
[----:B-1----:R-:W-:Y:S05]  /*73e0*/  @!P0 NANOSLEEP.SYNCS 0x989680 ;  /* 0x009896800000895d */ /* 0x002fea0003900000 */
[----:B------:R-:W1:Y:S02]  /*73f0*/  @!P0 SYNCS.PHASECHK.TRANS64 P0, [R6+URZ], R5 ;  /* 0x00000005060085a7 */ /* 0x000e64000800007f */
[----:B-1----:R-:W-:Y:S05]  /*7400*/  @!P0 BRA `(.L_x_115) ;  /* 0xfffffffc00f08947 */ /* 0x002fea000383ffff */
[----:B------:R-:W-:Y:S05]  /*7410*/  BRA `(.L_x_147) ;  /* 0xfffffff000487947 */ /* 0x000fea000383ffff */
.L_x_116:
[----:B0-----:R0:W1:Y:S02]  /*7420*/  SYNCS.PHASECHK.TRANS64.TRYWAIT P0, [R9+URZ], R4 ;  /* 0x00000004090075a7 */ /* 0x001064000800017f */
[----:B-1----:R-:W-:Y:S05]  /*7430*/  @!P0 NANOSLEEP.SYNCS 0x989680 ;  /* 0x009896800000895d */ /* 0x002fea0003900000 */
[----:B------:R-:W1:Y:S02]  /*7440*/  @!P0 SYNCS.PHASECHK.TRANS64 P0, [R9+URZ], R4 ;  /* 0x00000004090085a7 */ /* 0x000e64000800007f */
[----:B-1----:R-:W-:Y:S05]  /*7450*/  @!P0 BRA `(.L_x_116) ;  /* 0xfffffffc00f08947 */ /* 0x002fea000383ffff */
[----:B------:R-:W-:Y:S05]  /*7460*/  BRA `(.L_x_148) ;  /* 0xfffffff000587947 */ /* 0x000fea000383ffff */
.L_x_117:
[----:B0-----:R0:W1:Y:S02]  /*7470*/  SYNCS.PHASECHK.TRANS64.TRYWAIT P0, [R6+URZ], R5 ;  /* 0x00000005060075a7 */ /* 0x001064000800017f */
[----:B-1----:R-:W-:Y:S05]  /*7480*/  @!P0 NANOSLEEP.SYNCS 0x989680 ;  /* 0x009896800000895d */ /* 0x002fea0003900000 */
[----:B------:R-:W1:Y:S02]  /*7490*/  @!P0 SYNCS.PHASECHK.TRANS64 P0, [R6+URZ], R5 ;  /* 0x00000005060085a7 */ /* 0x000e64000800007f */
[----:B-1----:R-:W-:Y:S05]  /*74a0*/  @!P0 BRA `(.L_x_117) ;  /* 0xfffffffc00f08947 */ /* 0x002fea000383ffff */
[----:B------:R-:W-:Y:S05]  /*74b0*/  BRA `(.L_x_149) ;  /* 0xfffffff000687947 */ /* 0x000fea000383ffff */
.L_x_118:
[----:B0-----:R0:W1:Y:S02]  /*74c0*/  SYNCS.PHASECHK.TRANS64.TRYWAIT P0, [R9+URZ], R4 ;  /* 0x00000004090075a7 */ /* 0x001064000800017f */
[----:B-1----:R-:W-:Y:S05]  /*74d0*/  @!P0 NANOSLEEP.SYNCS 0x989680 ;  /* 0x009896800000895d */ /* 0x002fea0003900000 */
[----:B------:R-:W1:Y:S02]  /*74e0*/  @!P0 SYNCS.PHASECHK.TRANS64 P0, [R9+URZ], R4 ;  /* 0x00000004090085a7 */ /* 0x000e64000800007f */
[----:B-1----:R-:W-:Y:S05]  /*74f0*/  @!P0 BRA `(.L_x_118) ;  /* 0xfffffffc00f08947 */ /* 0x002fea000383ffff */
[----:B------:R-:W-:Y:S05]  /*7500*/  BRA `(.L_x_150) ;  /* 0xfffffff000787947 */ /* 0x000fea000383ffff */
.L_x_119:
[----:B0-----:R0:W1:Y:S02]  /*7510*/  SYNCS.PHASECHK.TRANS64.TRYWAIT P0, [R6+URZ], R5 ;  /* 0x00000005060075a7 */ /* 0x001064000800017f */
[----:B-1----:R-:W-:Y:S05]  /*7520*/  @!P0 NANOSLEEP.SYNCS 0x989680 ;  /* 0x009896800000895d */ /* 0x002fea0003900000 */
[----:B------:R-:W1:Y:S02]  /*7530*/  @!P0 SYNCS.PHASECHK.TRANS64 P0, [R6+URZ], R5 ;  /* 0x00000005060085a7 */ /* 0x000e64000800007f */
[----:B-1----:R-:W-:Y:S05]  /*7540*/  @!P0 BRA `(.L_x_119) ;  /* 0xfffffffc00f08947 */ /* 0x002fea000383ffff */
[----:B------:R-:W-:Y:S05]  /*7550*/  BRA `(.L_x_151) ;  /* 0xfffffff000887947 */ /* 0x000fea000383ffff */
.L_x_120:
[----:B0-----:R0:W1:Y:S02]  /*7560*/  SYNCS.PHASECHK.TRANS64.TRYWAIT P0, [R9+URZ], R4 ;  /* 0x00000004090075a7 */ /* 0x001064000800017f */
[----:B-1----:R-:W-:Y:S05]  /*7570*/  @!P0 NANOSLEEP.SYNCS 0x989680 ;  /* 0x009896800000895d */ /* 0x002fea0003900000 */
[----:B------:R-:W1:Y:S02]  /*7580*/  @!P0 SYNCS.PHASECHK.TRANS64 P0, [R9+URZ], R4 ;  /* 0x00000004090085a7 */ /* 0x000e64000800007f */
[----:B-1----:R-:W-:Y:S05]  /*7590*/  @!P0 BRA `(.L_x_120) ;  /* 0xfffffffc00f08947 */ /* 0x002fea000383ffff */
[----:B------:R-:W-:Y:S05]  /*75a0*/  BRA `(.L_x_152) ;  /* 0xfffffff000987947 */ /* 0x000fea000383ffff */
.L_x_121:
[----:B0-----:R0:W1:Y:S02]  /*75b0*/  SYNCS.PHASECHK.TRANS64.TRYWAIT P0, [R6+URZ], R5 ;  /* 0x00000005060075a7 */ /* 0x001064000800017f */
[----:B-1----:R-:W-:Y:S05]  /*75c0*/  @!P0 NANOSLEEP.SYNCS 0x989680 ;  /* 0x009896800000895d */ /* 0x002fea0003900000 */
[----:B------:R-:W1:Y:S02]  /*75d0*/  @!P0 SYNCS.PHASECHK.TRANS64 P0, [R6+URZ], R5 ;  /* 0x00000005060085a7 */ /* 0x000e64000800007f */
[----:B-1----:R-:W-:Y:S05]  /*75e0*/  @!P0 BRA `(.L_x_121) ;  /* 0xfffffffc00f08947 */ /* 0x002fea000383ffff */
[----:B------:R-:W-:Y:S05]  /*75f0*/  BRA `(.L_x_153) ;  /* 0xfffffff000a87947 */ /* 0x000fea000383ffff */
.L_x_122:
[----:B0-----:R0:W1:Y:S02]  /*7600*/  SYNCS.PHASECHK.TRANS64.TRYWAIT P0, [R9+URZ], R4 ;  /* 0x00000004090075a7 */ /* 0x001064000800017f */
[----:B-1----:R-:W-:Y:S05]  /*7610*/  @!P0 NANOSLEEP.SYNCS 0x989680 ;  /* 0x009896800000895d */ /* 0x002fea0003900000 */
[----:B------:R-:W1:Y:S02]  /*7620*/  @!P0 SYNCS.PHASECHK.TRANS64 P0, [R9+URZ], R4 ;  /* 0x00000004090085a7 */ /* 0x000e64000800007f */
[----:B-1----:R-:W-:Y:S05]  /*7630*/  @!P0 BRA `(.L_x_122) ;  /* 0xfffffffc00f08947 */ /* 0x002fea000383ffff */
[----:B------:R-:W-:Y:S05]  /*7640*/  BRA `(.L_x_154) ;  /* 0xfffffff000b87947 */ /* 0x000fea000383ffff */
.L_x_123:
[----:B0-----:R0:W1:Y:S02]  /*7650*/  SYNCS.PHASECHK.TRANS64.TRYWAIT P0, [R6+URZ], R5 ;  /* 0x00000005060075a7 */ /* 0x001064000800017f */
[----:B-1----:R-:W-:Y:S05]  /*7660*/  @!P0 NANOSLEEP.SYNCS 0x989680 ;  /* 0x009896800000895d */ /* 0x002fea0003900000 */
[----:B------:R-:W1:Y:S02]  /*7670*/  @!P0 SYNCS.PHASECHK.TRANS64 P0, [R6+URZ], R5 ;  /* 0x00000005060085a7 */ /* 0x000e64000800007f */
[----:B-1----:R-:W-:Y:S05]  /*7680*/  @!P0 BRA `(.L_x_123) ;  /* 0xfffffffc00f08947 */ /* 0x002fea000383ffff */
[----:B------:R-:W-:Y:S05]  /*7690*/  BRA `(.L_x_155) ;  /* 0xfffffff000c87947 */ /* 0x000fea000383ffff */
.L_x_124:
[----:B0-----:R0:W1:Y:S02]  /*76a0*/  SYNCS.PHASECHK.TRANS64.TRYWAIT P0, [R9+URZ], R4 ;  /* 0x00000004090075a7 */ /* 0x001064000800017f */
[----:B-1----:R-:W-:Y:S05]  /*76b0*/  @!P0 NANOSLEEP.SYNCS 0x989680 ;  /* 0x009896800000895d */ /* 0x002fea0003900000 */
[----:B------:R-:W1:Y:S02]  /*76c0*/  @!P0 SYNCS.PHASECHK.TRANS64 P0, [R9+URZ], R4 ;  /* 0x00000004090085a7 */ /* 0x000e64000800007f */
[----:B-1----:R-:W-:Y:S05]  /*76d0*/  @!P0 BRA `(.L_x_124) ;  /* 0xfffffffc00f08947 */ /* 0x002fea000383ffff */
[----:B------:R-:W-:Y:S05]  /*76e0*/  BRA `(.L_x_156) ;  /* 0xfffffff000d87947 */ /* 0x000fea000383ffff */
.L_x_125:
[----:B0-----:R0:W1:Y:S02]  /*76f0*/  SYNCS.PHASECHK.TRANS64.TRYWAIT P0, [R6+URZ], R5 ;  /* 0x00000005060075a7 */ /* 0x001064000800017f */
[----:B-1----:R-:W-:Y:S05]  /*7700*/  @!P0 NANOSLEEP.SYNCS 0x989680 ;  /* 0x009896800000895d */ /* 0x002fea0003900000 */
[----:B------:R-:W1:Y:S02]  /*7710*/  @!P0 SYNCS.PHASECHK.TRANS64 P0, [R6+URZ], R5 ;  /* 0x00000005060085a7 */ /* 0x000e64000800007f */
[----:B-1----:R-:W-:Y:S05]  /*7720*/  @!P0 BRA `(.L_x_125) ;  /* 0xfffffffc00f08947 */ /* 0x002fea000383ffff */
[----:B------:R-:W-:Y:S05]  /*7730*/  BRA `(.L_x_157) ;  /* 0xfffffff000e87947 */ /* 0x000fea000383ffff */
.L_x_126:
[----:B0-----:R0:W1:Y:S02]  /*7740*/  SYNCS.PHASECHK.TRANS64.TRYWAIT P0, [R9+URZ], R4 ;  /* 0x00000004090075a7 */ /* 0x001064000800017f */
[----:B-1----:R-:W-:Y:S05]  /*7750*/  @!P0 NANOSLEEP.SYNCS 0x989680 ;  /* 0x009896800000895d */ /* 0x002fea0003900000 */
[----:B------:R-:W1:Y:S02]  /*7760*/  @!P0 SYNCS.PHASECHK.TRANS64 P0, [R9+URZ], R4 ;  /* 0x00000004090085a7 */ /* 0x000e64000800007f */
[----:B-1----:R-:W-:Y:S05]  /*7770*/  @!P0 BRA `(.L_x_126) ;  /* 0xfffffffc00f08947 */ /* 0x002fea000383ffff */
[----:B------:R-:W-:Y:S05]  /*7780*/  BRA `(.L_x_158) ;  /* 0xfffffff000f87947 */ /* 0x000fea000383ffff */
.L_x_127:
[----:B0-----:R0:W1:Y:S02]  /*7790*/  SYNCS.PHASECHK.TRANS64.TRYWAIT P0, [R6+URZ], R5 ;  /* 0x00000005060075a7 */ /* 0x001064000800017f */
[----:B-1----:R-:W-:Y:S05]  /*77a0*/  @!P0 NANOSLEEP.SYNCS 0x989680 ;  /* 0x009896800000895d */ /* 0x002fea0003900000 */
[----:B------:R-:W1:Y:S02]  /*77b0*/  @!P0 SYNCS.PHASECHK.TRANS64 P0, [R6+URZ], R5 ;  /* 0x00000005060085a7 */ /* 0x000e64000800007f */
[----:B-1----:R-:W-:Y:S05]  /*77c0*/  @!P0 BRA `(.L_x_127) ;  /* 0xfffffffc00f08947 */ /* 0x002fea000383ffff */
[----:B------:R-:W-:Y:S05]  /*77d0*/  BRA `(.L_x_159) ;  /* 0xfffffff400087947 */ /* 0x000fea000383ffff */
.L_x_128:
[----:B0-----:R0:W1:Y:S02]  /*77e0*/  SYNCS.PHASECHK.TRANS64.TRYWAIT P0, [R9+URZ], R4 ;  /* 0x00000004090075a7 */ /* 0x001064000800017f */
[----:B-1----:R-:W-:Y:S05]  /*77f0*/  @!P0 NANOSLEEP.SYNCS 0x989680 ;  /* 0x009896800000895d */ /* 0x002fea0003900000 */
[----:B------:R-:W1:Y:S02]  /*7800*/  @!P0 SYNCS.PHASECHK.TRANS64 P0, [R9+URZ], R4 ;  /* 0x00000004090085a7 */ /* 0x000e64000800007f */
[----:B-1----:R-:W-:Y:S05]  /*7810*/  @!P0 BRA `(.L_x_128) ;  /* 0xfffffffc00f08947 */ /* 0x002fea000383ffff */
[----:B------:R-:W-:Y:S05]  /*7820*/  BRA `(.L_x_160) ;  /* 0xfffffff400187947 */ /* 0x000fea000383ffff */
.L_x_129:
[----:B0-----:R0:W1:Y:S02]  /*7830*/  SYNCS.PHASECHK.TRANS64.TRYWAIT P0, [R6+URZ], R5 ;  /* 0x00000005060075a7 */ /* 0x001064000800017f */
[----:B-1----:R-:W-:Y:S05]  /*7840*/  @!P0 NANOSLEEP.SYNCS 0x989680 ;  /* 0x009896800000895d */ /* 0x002fea0003900000 */
[----:B------:R-:W1:Y:S02]  /*7850*/  @!P0 SYNCS.PHASECHK.TRANS64 P0, [R6+URZ], R5 ;  /* 0x00000005060085a7 */ /* 0x000e64000800007f */
[----:B-1----:R-:W-:Y:S05]  /*7860*/  @!P0 BRA `(.L_x_129) ;  /* 0xfffffffc00f08947 */ /* 0x002fea000383ffff */
[----:B------:R-:W-:Y:S05]  /*7870*/  BRA `(.L_x_161) ;  /* 0xfffffff400287947 */ /* 0x000fea000383ffff */
.L_x_130:
[----:B0-----:R0:W1:Y:S02]  /*7880*/  SYNCS.PHASECHK.TRANS64.TRYWAIT P0, [R9+URZ], R4 ;  /* 0x00000004090075a7 */ /* 0x001064000800017f */
[----:B-1----:R-:W-:Y:S05]  /*7890*/  @!P0 NANOSLEEP.SYNCS 0x989680 ;  /* 0x009896800000895d */ /* 0x002fea0003900000 */
[----:B------:R-:W1:Y:S02]  /*78a0*/  @!P0 SYNCS.PHASECHK.TRANS64 P0, [R9+URZ], R4 ;  /* 0x00000004090085a7 */ /* 0x000e64000800007f */
[----:B-1----:R-:W-:Y:S05]  /*78b0*/  @!P0 BRA `(.L_x_130) ;  /* 0xfffffffc00f08947 */ /* 0x002fea000383ffff */
[----:B------:R-:W-:Y:S05]  /*78c0*/  BRA `(.L_x_162) ;  /* 0xfffffff400387947 */ /* 0x000fea000383ffff */
.L_x_131:
[----:B0-----:R0:W1:Y:S02]  /*78d0*/  SYNCS.PHASECHK.TRANS64.TRYWAIT P0, [R6+URZ], R5 ;  /* 0x00000005060075a7 */ /* 0x001064000800017f */
[----:B-1----:R-:W-:Y:S05]  /*78e0*/  @!P0 NANOSLEEP.SYNCS 0x989680 ;  /* 0x009896800000895d */ /* 0x002fea0003900000 */
[----:B------:R-:W1:Y:S02]  /*78f0*/  @!P0 SYNCS.PHASECHK.TRANS64 P0, [R6+URZ], R5 ;  /* 0x00000005060085a7 */ /* 0x000e64000800007f */
[----:B-1----:R-:W-:Y:S05]  /*7900*/  @!P0 BRA `(.L_x_131) ;  /* 0xfffffffc00f08947 */ /* 0x002fea000383ffff */
[----:B------:R-:W-:Y:S05]  /*7910*/  BRA `(.L_x_163) ;  /* 0xfffffff400487947 */ /* 0x000fea000383ffff */
.L_x_132:
[----:B0-----:R0:W1:Y:S02]  /*7920*/  SYNCS.PHASECHK.TRANS64.TRYWAIT P0, [R9+URZ], R4 ;  /* 0x00000004090075a7 */ /* 0x001064000800017f */
[----:B-1----:R-:W-:Y:S05]  /*7930*/  @!P0 NANOSLEEP.SYNCS 0x989680 ;  /* 0x009896800000895d */ /* 0x002fea0003900000 */
[----:B------:R-:W1:Y:S02]  /*7940*/  @!P0 SYNCS.PHASECHK.TRANS64 P0, [R9+URZ], R4 ;  /* 0x00000004090085a7 */ /* 0x000e64000800007f */
[----:B-1----:R-:W-:Y:S05]  /*7950*/  @!P0 BRA `(.L_x_132) ;  /* 0xfffffffc00f08947 */ /* 0x002fea000383ffff */
[----:B------:R-:W-:Y:S05]  /*7960*/  BRA `(.L_x_164) ;  /* 0xfffffff400587947 */ /* 0x000fea000383ffff */
.L_x_133:
[----:B0-----:R0:W1:Y:S02]  /*7970*/  SYNCS.PHASECHK.TRANS64.TRYWAIT P0, [R6+URZ], R5 ;  /* 0x00000005060075a7 */ /* 0x001064000800017f */
[----:B-1----:R-:W-:Y:S05]  /*7980*/  @!P0 NANOSLEEP.SYNCS 0x989680 ;  /* 0x009896800000895d */ /* 0x002fea0003900000 */
[----:B------:R-:W1:Y:S02]  /*7990*/  @!P0 SYNCS.PHASECHK.TRANS64 P0, [R6+URZ], R5 ;  /* 0x00000005060085a7 */ /* 0x000e64000800007f */
[----:B-1----:R-:W-:Y:S05]  /*79a0*/  @!P0 BRA `(.L_x_133) ;  /* 0xfffffffc00f08947 */ /* 0x002fea000383ffff */
[----:B------:R-:W-:Y:S05]  /*79b0*/  BRA `(.L_x_165) ;  /* 0xfffffff400687947 */ /* 0x000fea000383ffff */
.L_x_134:
[----:B0-----:R0:W1:Y:S02]  /*79c0*/  SYNCS.PHASECHK.TRANS64.TRYWAIT P0, [R9+URZ], R4 ;  /* 0x00000004090075a7 */ /* 0x001064000800017f */
[----:B-1----:R-:W-:Y:S05]  /*79d0*/  @!P0 NANOSLEEP.SYNCS 0x989680 ;  /* 0x009896800000895d */ /* 0x002fea0003900000 */
[----:B------:R-:W1:Y:S02]  /*79e0*/  @!P0 SYNCS.PHASECHK.TRANS64 P0, [R9+URZ], R4 ;  /* 0x00000004090085a7 */ /* 0x000e64000800007f */
[----:B-1----:R-:W-:Y:S05]  /*79f0*/  @!P0 BRA `(.L_x_134) ;  /* 0xfffffffc00f08947 */ /* 0x002fea000383ffff */
[----:B------:R-:W-:Y:S05]  /*7a00*/  BRA `(.L_x_166) ;  /* 0xfffffff400787947 */ /* 0x000fea000383ffff */
.L_x_135:
[----:B0-----:R0:W1:Y:S02]  /*7a10*/  SYNCS.PHASECHK.TRANS64.TRYWAIT P0, [R8+URZ], R5 ;  /* 0x00000005080075a7 */ /* 0x001064000800017f */
[----:B-1----:R-:W-:Y:S05]  /*7a20*/  @!P0 NANOSLEEP.SYNCS 0x989680 ;  /* 0x009896800000895d */ /* 0x002fea0003900000 */
[----:B------:R-:W1:Y:S02]  /*7a30*/  @!P0 SYNCS.PHASECHK.TRANS64 P0, [R8+URZ], R5 ;  /* 0x00000005080085a7 */ /* 0x000e64000800007f */
[----:B-1----:R-:W-:Y:S05]  /*7a40*/  @!P0 BRA `(.L_x_135) ;  /* 0xfffffffc00f08947 */ /* 0x002fea000383ffff */
[----:B------:R-:W-:Y:S05]  /*7a50*/  BRA `(.L_x_167) ;  /* 0xfffffff400887947 */ /* 0x000fea000383ffff */
.L_x_136:
[----:B-1----:R1:W2:Y:S02]  /*7a60*/  SYNCS.PHASECHK.TRANS64.TRYWAIT P0, [R11+URZ], R6 ;  /* 0x000000060b0075a7 */ /* 0x0022a4000800017f */
[----:B--2---:R-:W-:Y:S05]  /*7a70*/  @!P0 NANOSLEEP.SYNCS 0x989680 ;  /* 0x009896800000895d */ /* 0x004fea0003900000 */
[----:B------:R-:W2:Y:S02]  /*7a80*/  @!P0 SYNCS.PHASECHK.TRANS64 P0, [R11+URZ], R6 ;  /* 0x000000060b0085a7 */ /* 0x000ea4000800007f */
[----:B--2---:R-:W-:Y:S05]  /*7a90*/  @!P0 BRA `(.L_x_136) ;  /* 0xfffffffc00f08947 */ /* 0x004fea000383ffff */
[----:B------:R-:W-:Y:S05]  /*7aa0*/  BRA `(.L_x_168) ;  /* 0xfffffff400907947 */ /* 0x000fea000383ffff */
.L_x_169:
[----:B------:R-:W-:-:S00]  /*7ab0*/  BRA `(.L_x_169) ;  /* 0xfffffffc00fc7947 */ /* 0x000fc0000383ffff */
[----:B------:R-:W-:-:S00]  /*7ac0*/  NOP ;  /* 0x0000000000007918 */ /* 0x000fc00000000000 */
        /* <DEDUP_REMOVED lines=11> */
.L_x_170:


//--------------------- .nv.shared._ZN7cutlass13device_kernelINS_4gemm6kernel13GemmUniversalIN4cute5tupleIJiiiiEEENS1_10collective13CollectiveMmaINS1_43MainloopSm90TmaGmmaWarpSpecializedSparseFP8ILi25ENS5_IJNS4_1CILi1EEESB_SB_EEENS1_35KernelTmaWarpSpecializedCooperativeEEENS5_IJNSA_ILi128EEENSA_ILi64EEESG_EEENS_12float_e4m3_tENS5_IJNS4_6LayoutINS5_IJiNS5_IJNSA_ILi2EEEiEEEiEEENS5_IJlNS5_IJSB_SK_EEElEEEEENSJ_INS5_IJNS5_IJSG_iEEESQ_iEEENS5_IJNS5_IJSG_NSA_ILi4096EEEEEENS5_IJSB_lEEElEEEEEEEESI_NS5_IJlSB_lEEENS4_8TiledMMAINS4_8MMA_AtomIJNS4_4SM904GMMA6SPARSE31GMMA_64x64x64_F32E4M3E4M3_SS_TNILNS12_7ScaleInE1ELS15_1ELNS12_9SparseSelE0EEEEEENSJ_INS5_IJSK_SB_SB_EEENS5_IJSB_NSA_ILi0EEES1A_EEEEENS5_IJNS4_10UnderscoreES1D_S1D_EEEEENS4_13SM90_TMA_LOADENS4_14ComposedLayoutINS4_7SwizzleILi1ELi4ELi3EEENS4_25smem_sparse_ptr_flag_bitsILi2ELi8EEENSJ_INS5_IJNS5_IJSB_NSA_ILi8EEEEEENS5_IJSK_NSA_ILi32EEEEEEEEENS5_IJNS5_IJS1A_SG_EEESN_EEEEEEEvNS4_8identityES1G_NS1H_INS1I_ILi2ELi4ELi3EEENS4_18smem_ptr_flag_bitsILi8EEENSJ_INS5_IJS1M_SG_EEENS5_IJSG_SB_EEEEEEEvS1V_EENS_8epilogue10collective6detail29Sm90TmaWarpSpecializedAdapterINS25_15DefaultEpilogueIfNS5_IJSB_llEEES29_NS24_6thread17LinearCombinationIfLi1EffLNS2A_9ScaleType4KindE0ELNS_15FloatRoundStyleE2EfEENS1_15EpilogueDefaultEEEEEvvEEEEvNT_6ParamsE --------------------------
	.section	.nv.shared._ZN7cutlass13device_kernelINS_4gemm6kernel13GemmUniversalIN4cute5tupleIJiiiiEEENS1_10collective13CollectiveMmaINS1_43MainloopSm90TmaGmmaWarpSpecializedSparseFP8ILi25ENS5_IJNS4_1CILi1EEESB_SB_EEENS1_35KernelTmaWarpSpecializedCooperativeEEENS5_IJNSA_ILi128EEENSA_ILi64EEESG_EEENS_12float_e4m3_tENS5_IJNS4_6LayoutINS5_IJiNS5_IJNSA_ILi2EEEiEEEiEEENS5_IJlNS5_IJSB_SK_EEElEEEEENSJ_INS5_IJNS5_IJSG_iEEESQ_iEEENS5_IJNS5_IJSG_NSA_ILi4096EEEEEENS5_IJSB_lEEElEEEEEEEESI_NS5_IJlSB_lEEENS4_8TiledMMAINS4_8MMA_AtomIJNS4_4SM904GMMA6SPARSE31GMMA_64x64x64_F32E4M3E4M3_SS_TNILNS12_7ScaleInE1ELS15_1ELNS12_9SparseSelE0EEEEEENSJ_INS5_IJSK_SB_SB_EEENS5_IJSB_NSA_ILi0EEES1A_EEEEENS5_IJNS4_10UnderscoreES1D_S1D_EEEEENS4_13SM90_TMA_LOADENS4_14ComposedLayoutINS4_7SwizzleILi1ELi4ELi3EEENS4_25smem_sparse_ptr_flag_bitsILi2ELi8EEENSJ_INS5_IJNS5_IJSB_NSA_ILi8EEEEEENS5_IJSK_NSA_ILi32EEEEEEEEENS5_IJNS5_IJS1A_SG_EEESN_EEEEEEEvNS4_8identityES1G_NS1H_INS1I_ILi2ELi4ELi3EEENS4_18smem_ptr_flag_bitsILi8EEENSJ_INS5_IJS1M_SG_EEENS5_IJSG_SB_EEEEEEEvS1V_EENS_8epilogue10collective6detail29Sm90TmaWarpSpecializedAdapterINS25_15DefaultEpilogueIfNS5_IJSB_llEEES29_NS24_6thread17LinearCombinationIfLi1EffLNS2A_9ScaleType4KindE0ELNS_15FloatRoundStyleE2EfEENS1_15EpilogueDefaultEEEEEvvEEEEvNT_6ParamsE,"aw",@nobits
	.sectionflags	@""
	.align	16
	.zero		1024


//--------------------- .nv.shared.reserved.0     --------------------------
	.section	.nv.shared.reserved.0,"aw",@nobits
	.weak		__nv_reservedSMEM_offset_0_alias
	.size		__nv_reservedSMEM_offset_0_alias, 0, 0
	.other		__nv_reservedSMEM_offset_0_alias,@"STO_CUDA_RESERVED_SHARED STV_DEFAULT"
__nv_reservedSMEM_offset_0_alias:
	.zero		0


//--------------------- .nv.global                --------------------------
	.section	.nv.global,"aw",@nobits
.nv.global:
	.type		_ZN39_INTERNAL_7bd5a3d2_4_k_cu_78580674_36704cute1_E,@object
	.size		_ZN39_INTERNAL_7bd5a3d2_4_k_cu_78580674_36704cute1_E,(_ZN39_INTERNAL_7bd5a3d2_4_k_cu_78580674_36704cuda3std3__45__cpo6cbeginE - _ZN39_INTERNAL_7bd5a3d2_4_k_cu_78580674_36704cute1_E)
_ZN39_INTERNAL_7bd5a3d2_4_k_cu_78580674_36704cute1_E:
	.zero		1
	.type		_ZN39_INTERNAL_7bd5a3d2_4_k_cu_78580674_36704cuda3std3__45__cpo6cbeginE,@object
	.size		_ZN39_INTERNAL_7bd5a3d2_4_k_cu_78580674_36704cuda3std3__45__cpo6cbeginE,(_ZN39_INTERNAL_7bd5a3d2_4_k_cu_78580674_36704cuda3std3__48in_placeE - _ZN39_INTERNAL_7bd5a3d2_4_k_cu_78580674_36704cuda3std3__45__cpo6cbeginE)
_ZN39_INTERNAL_7bd5a3d2_4_k_cu_78580674_36704cuda3std3__45__cpo6cbeginE:
	.zero		1
	.type		_ZN39_INTERNAL_7bd5a3d2_4_k_cu_78580674_36704cuda3std3__48in_placeE,@object
	.size		_ZN39_INTERNAL_7bd5a3d2_4_k_cu_78580674_36704cuda3std3__48in_placeE,(_ZN39_INTERNAL_7bd5a3d2_4_k_cu_78580674_36704cuda3std6ranges3__45__cpo9iter_moveE - _ZN39_INTERNAL_7bd5a3d2_4_k_cu_78580674_36704cuda3std3__48in_placeE)
_ZN39_INTERNAL_7bd5a3d2_4_k_cu_78580674_36704cuda3std3__48in_placeE:
	.zero		1
	.type		_ZN39_INTERNAL_7bd5a3d2_4_k_cu_78580674_36704cuda3std6ranges3__45__cpo9iter_moveE,@object
	.size		_ZN39_INTERNAL_7bd5a3d2_4_k_cu_78580674_36704cuda3std6ranges3__45__cpo9iter_moveE,(_ZN39_INTERNAL_7bd5a3d2_4_k_cu_78580674_36704cuda3std3__45__cpo5beginE - _ZN39_INTERNAL_7bd5a3d2_4_k_cu_78580674_36704cuda3std6ranges3__45__cpo9iter_moveE)
_ZN39_INTERNAL_7bd5a3d2_4_k_cu_78580674_36704cuda3std6ranges3__45__cpo9iter_moveE:
	.zero		1
	.type		_ZN39_INTERNAL_7bd5a3d2_4_k_cu_78580674_36704cuda3std3__45__cpo5beginE,@object
	.size		_ZN39_INTERNAL_7bd5a3d2_4_k_cu_78580674_36704cuda3std3__45__cpo5beginE,(_ZN39_INTERNAL_7bd5a3d2_4_k_cu_78580674_36704cuda3std3__441_GLOBAL__N__7bd5a3d2_4_k_cu_78580674_36706ignoreE - _ZN39_INTERNAL_7bd5a3d2_4_k_cu_78580674_36704cuda3std3__45__cpo5beginE)
_ZN39_INTERNAL_7bd5a3d2_4_k_cu_78580674_36704cuda3std3__45__cpo5beginE:
	.zero		1
	.type		_ZN39_INTERNAL_7bd5a3d2_4_k_cu_78580674_36704cuda3std3__441_GLOBAL__N__7bd5a3d2_4_k_cu_78580674_36706ignoreE,@object
	.size		_ZN39_INTERNAL_7bd5a3d2_4_k_cu_78580674_36704cuda3std3__441_GLOBAL__N__7bd5a3d2_4_k_cu_78580674_36706ignoreE,(_ZN39_INTERNAL_7bd5a3d2_4_k_cu_78580674_36704cute7productE - _ZN39_INTERNAL_7bd5a3d2_4_k_cu_78580674_36704cuda3std3__441_GLOBAL__N__7bd5a3d2_4_k_cu_78580674_36706ignoreE)
_ZN39_INTERNAL_7bd5a3d2_4_k_cu_78580674_36704cuda3std3__441_GLOBAL__N__7bd5a3d2_4_k_cu_78580674_36706ignoreE:
	.zero		1
	.type		_ZN39_INTERNAL_7bd5a3d2_4_k_cu_78580674_36704cute7productE,@object
	.size		_ZN39_INTERNAL_7bd5a3d2_4_k_cu_78580674_36704cute7productE,(_ZN39_INTERNAL_7bd5a3d2_4_k_cu_78580674_36704cuda3std3__45__cpo3endE - _ZN39_INTERNAL_7bd5a3d2_4_k_cu_78580674_36704cute7productE)
_ZN39_INTERNAL_7bd5a3d2_4_k_cu_78580674_36704cute7productE:
	.zero		1
	.type		_ZN39_INTERNAL_7bd5a3d2_4_k_cu_78580674_36704cuda3std3__45__cpo3endE,@object
	.size		_ZN39_INTERNAL_7bd5a3d2_4_k_cu_78580674_36704cuda3std3__45__cpo3endE,(_ZN39_INTERNAL_7bd5a3d2_4_k_cu_78580674_36704cuda3std3__419piecewise_constructE - _ZN39_INTERNAL_7bd5a3d2_4_k_cu_78580674_36704cuda3std3__45__cpo3endE)
_ZN39_INTERNAL_7bd5a3d2_4_k_cu_78580674_36704cuda3std3__45__cpo3endE:
	.zero		1
	.type		_ZN39_INTERNAL_7bd5a3d2_4_k_cu_78580674_36704cuda3std3__419piecewise_constructE,@object
	.size		_ZN39_INTERNAL_7bd5a3d2_4_k_cu_78580674_36704cuda3std3__419piecewise_constructE,(_ZN39_INTERNAL_7bd5a3d2_4_k_cu_78580674_36704cuda3std3__45__cpo4cendE - _ZN39_INTERNAL_7bd5a3d2_4_k_cu_78580674_36704cuda3std3__419piecewise_constructE)
_ZN39_INTERNAL_7bd5a3d2_4_k_cu_78580674_36704cuda3std3__419piecewise_constructE:
	.zero		1
	.type		_ZN39_INTERNAL_7bd5a3d2_4_k_cu_78580674_36704cuda3std3__45__cpo4cendE,@object
	.size		_ZN39_INTERNAL_7bd5a3d2_4_k_cu_78580674_36704cuda3std3__45__cpo4cendE,(_ZN39_INTERNAL_7bd5a3d2_4_k_cu_78580674_36704cuda3std6ranges3__45__cpo4swapE - _ZN39_INTERNAL_7bd5a3d2_4_k_cu_78580674_36704cuda3std3__45__cpo4cendE)
_ZN39_INTERNAL_7bd5a3d2_4_k_cu_78580674_36704cuda3std3__45__cpo4cendE:
	.zero		1
	.type		_ZN39_INTERNAL_7bd5a3d2_4_k_cu_78580674_36704cuda3std6ranges3__45__cpo4swapE,@object
	.size		_ZN39_INTERNAL_7bd5a3d2_4_k_cu_78580674_36704cuda3std6ranges3__45__cpo4swapE,(.L_7 - _ZN39_INTERNAL_7bd5a3d2_4_k_cu_78580674_36704cuda3std6ranges3__45__cpo4swapE)
_ZN39_INTERNAL_7bd5a3d2_4_k_cu_78580674_36704cuda3std6ranges3__45__cpo4swapE:
	.zero		1
.L_7:


//--------------------- .nv.constant0._ZN7cutlass13device_kernelINS_4gemm6kernel13GemmUniversalIN4cute5tupleIJiiiiEEENS1_10collective13CollectiveMmaINS1_43MainloopSm90TmaGmmaWarpSpecializedSparseFP8ILi25ENS5_IJNS4_1CILi1EEESB_SB_EEENS1_35KernelTmaWarpSpecializedCooperativeEEENS5_IJNSA_ILi128EEENSA_ILi64EEESG_EEENS_12float_e4m3_tENS5_IJNS4_6LayoutINS5_IJiNS5_IJNSA_ILi2EEEiEEEiEEENS5_IJlNS5_IJSB_SK_EEElEEEEENSJ_INS5_IJNS5_IJSG_iEEESQ_iEEENS5_IJNS5_IJSG_NSA_ILi4096EEEEEENS5_IJSB_lEEElEEEEEEEESI_NS5_IJlSB_lEEENS4_8TiledMMAINS4_8MMA_AtomIJNS4_4SM904GMMA6SPARSE31GMMA_64x64x64_F32E4M3E4M3_SS_TNILNS12_7ScaleInE1ELS15_1ELNS12_9SparseSelE0EEEEEENSJ_INS5_IJSK_SB_SB_EEENS5_IJSB_NSA_ILi0EEES1A_EEEEENS5_IJNS4_10UnderscoreES1D_S1D_EEEEENS4_13SM90_TMA_LOADENS4_14ComposedLayoutINS4_7SwizzleILi1ELi4ELi3EEENS4_25smem_sparse_ptr_flag_bitsILi2ELi8EEENSJ_INS5_IJNS5_IJSB_NSA_ILi8EEEEEENS5_IJSK_NSA_ILi32EEEEEEEEENS5_IJNS5_IJS1A_SG_EEESN_EEEEEEEvNS4_8identityES1G_NS1H_INS1I_ILi2ELi4ELi3EEENS4_18smem_ptr_flag_bitsILi8EEENSJ_INS5_IJS1M_SG_EEENS5_IJSG_SB_EEEEEEEvS1V_EENS_8epilogue10collective6detail29Sm90TmaWarpSpecializedAdapterINS25_15DefaultEpilogueIfNS5_IJSB_llEEES29_NS24_6thread17LinearCombinationIfLi1EffLNS2A_9ScaleType4KindE0ELNS_15FloatRoundStyleE2EfEENS1_15EpilogueDefaultEEEEEvvEEEEvNT_6ParamsE --------------------------
	.section	.nv.constant0._ZN7cutlass13device_kernelINS_4gemm6kernel13GemmUniversalIN4cute5tupleIJiiiiEEENS1_10collective13CollectiveMmaINS1_43MainloopSm90TmaGmmaWarpSpecializedSparseFP8ILi25ENS5_IJNS4_1CILi1EEESB_SB_EEENS1_35KernelTmaWarpSpecializedCooperativeEEENS5_IJNSA_ILi128EEENSA_ILi64EEESG_EEENS_12float_e4m3_tENS5_IJNS4_6LayoutINS5_IJiNS5_IJNSA_ILi2EEEiEEEiEEENS5_IJlNS5_IJSB_SK_EEElEEEEENSJ_INS5_IJNS5_IJSG_iEEESQ_iEEENS5_IJNS5_IJSG_NSA_ILi4096EEEEEENS5_IJSB_lEEElEEEEEEEESI_NS5_IJlSB_lEEENS4_8TiledMMAINS4_8MMA_AtomIJNS4_4SM904GMMA6SPARSE31GMMA_64x64x64_F32E4M3E4M3_SS_TNILNS12_7ScaleInE1ELS15_1ELNS12_9SparseSelE0EEEEEENSJ_INS5_IJSK_SB_SB_EEENS5_IJSB_NSA_ILi0EEES1A_EEEEENS5_IJNS4_10UnderscoreES1D_S1D_EEEEENS4_13SM90_TMA_LOADENS4_14ComposedLayoutINS4_7SwizzleILi1ELi4ELi3EEENS4_25smem_sparse_ptr_flag_bitsILi2ELi8EEENSJ_INS5_IJNS5_IJSB_NSA_ILi8EEEEEENS5_IJSK_NSA_ILi32EEEEEEEEENS5_IJNS5_IJS1A_SG_EEESN_EEEEEEEvNS4_8identityES1G_NS1H_INS1I_ILi2ELi4ELi3EEENS4_18smem_ptr_flag_bitsILi8EEENSJ_INS5_IJS1M_SG_EEENS5_IJSG_SB_EEEEEEEvS1V_EENS_8epilogue10collective6detail29Sm90TmaWarpSpecializedAdapterINS25_15DefaultEpilogueIfNS5_IJSB_llEEES29_NS24_6thread17LinearCombinationIfLi1EffLNS2A_9ScaleType4KindE0ELNS_15FloatRoundStyleE2EfEENS1_15EpilogueDefaultEEEEEvvEEEEvNT_6ParamsE,"a",@progbits
	.sectionflags	@""
	.align	4
.nv.constant0._ZN7cutlass13device_kernelINS_4gemm6kernel13GemmUniversalIN4cute5tupleIJiiiiEEENS1_10collective13CollectiveMmaINS1_43MainloopSm90TmaGmmaWarpSpecializedSparseFP8ILi25ENS5_IJNS4_1CILi1EEESB_SB_EEENS1_35KernelTmaWarpSpecializedCooperativeEEENS5_IJNSA_ILi128EEENSA_ILi64EEESG_EEENS_12float_e4m3_tENS5_IJNS4_6LayoutINS5_IJiNS5_IJNSA_ILi2EEEiEEEiEEENS5_IJlNS5_IJSB_SK_EEElEEEEENSJ_INS5_IJNS5_IJSG_iEEESQ_iEEENS5_IJNS5_IJSG_NSA_ILi4096EEEEEENS5_IJSB_lEEElEEEEEEEESI_NS5_IJlSB_lEEENS4_8TiledMMAINS4_8MMA_AtomIJNS4_4SM904GMMA6SPARSE31GMMA_64x64x64_F32E4M3E4M3_SS_TNILNS12_7ScaleInE1ELS15_1ELNS12_9SparseSelE0EEEEEENSJ_INS5_IJSK_SB_SB_EEENS5_IJSB_NSA_ILi0EEES1A_EEEEENS5_IJNS4_10UnderscoreES1D_S1D_EEEEENS4_13SM90_TMA_LOADENS4_14ComposedLayoutINS4_7SwizzleILi1ELi4ELi3EEENS4_25smem_sparse_ptr_flag_bitsILi2ELi8EEENSJ_INS5_IJNS5_IJSB_NSA_ILi8EEEEEENS5_IJSK_NSA_ILi32EEEEEEEEENS5_IJNS5_IJS1A_SG_EEESN_EEEEEEEvNS4_8identityES1G_NS1H_INS1I_ILi2ELi4ELi3EEENS4_18smem_ptr_flag_bitsILi8EEENSJ_INS5_IJS1M_SG_EEENS5_IJSG_SB_EEEEEEEvS1V_EENS_8epilogue10collective6detail29Sm90TmaWarpSpecializedAdapterINS25_15DefaultEpilogueIfNS5_IJSB_llEEES29_NS24_6thread17LinearCombinationIfLi1EffLNS2A_9ScaleType4KindE0ELNS_15FloatRoundStyleE2EfEENS1_15EpilogueDefaultEEEEEvvEEEEvNT_6ParamsE:
	.zero		1920


//--------------------- SYMBOLS --------------------------

	.type		.nv.reservedSmem.offset0,@object
	.size		.nv.reservedSmem.offset0,0x4
